	.target	sm_90a

	.elftype	@"ET_EXEC"


//--------------------- .note.nv.tkinfo           --------------------------
	.section	.note.nv.tkinfo,"",@"SHT_NOTE"
	.sectionflags	@"SHF_NOTE_NV_TKINFO"
	.tkinfo
        /*0018*/ 	.word	0x00000002
        /*0030*/ 	.string	""
        /*0030*/ 	.string	"ptxas"
        /*0030*/ 	.string	"Cuda compilation tools, release 13.0, V13.0.88"
        /*0030*/ 	.string	"Build cuda_13.0.r13.0/compiler.36424714_0"
        /*0030*/ 	.string	"-v  -suppress-debug-info  -lineinfo  -arch sm_90a "



//--------------------- .note.nv.cuinfo           --------------------------
	.section	.note.nv.cuinfo,"",@"SHT_NOTE"
	.sectionflags	@"SHF_NOTE_NV_CUINFO"
        /*0018*/ 	.short	0x0002
        /*001a*/ 	.short	0x005a
        /*001c*/ 	.short	0x0082
	.zero		2


//--------------------- .nv.info                  --------------------------
	.section	.nv.info,"",@"SHT_CUDA_INFO"
	.align	4


	//----- nvinfo : EIATTR_REGCOUNT
	.align		4
        /*0000*/ 	.byte	0x04, 0x2f
        /*0002*/ 	.short	(.L_2 - .L_1)
	.align		4
.L_1:
        /*0004*/ 	.word	index@(attn_fwd)
        /*0008*/ 	.word	0x00000038


	//----- nvinfo : EIATTR_FRAME_SIZE
	.align		4
.L_2:
        /*000c*/ 	.byte	0x04, 0x11
        /*000e*/ 	.short	(.L_4 - .L_3)
	.align		4
.L_3:
        /*0010*/ 	.word	index@(attn_fwd)
        /*0014*/ 	.word	0x00000000


	//----- nvinfo : EIATTR_MIN_STACK_SIZE
	.align		4
.L_4:
        /*0018*/ 	.byte	0x04, 0x12
        /*001a*/ 	.short	(.L_6 - .L_5)
	.align		4
.L_5:
        /*001c*/ 	.word	index@(attn_fwd)
        /*0020*/ 	.word	0x00000000
.L_6:


//--------------------- .nv.compat                --------------------------
	.section	.nv.compat,"",@"SHT_CUDA_COMPAT_INFO"
	.align	4
        /*0000*/ 	.byte	0x02, 0x09, 0x01, 0x00, 0x02, 0x02, 0x04, 0x00, 0x02, 0x05, 0x05, 0x00, 0x03, 0x07, 0x01, 0x01
        /*0010*/ 	.byte	0x02, 0x03, 0x00, 0x00, 0x02, 0x06, 0x01, 0x00, 0x04, 0x0b, 0x08, 0x00, 0x00, 0x00, 0x00, 0x00
        /*0020*/ 	.byte	0x00, 0x00, 0x00, 0x00


//--------------------- .nv.info.attn_fwd         --------------------------
	.section	.nv.info.attn_fwd,"",@"SHT_CUDA_INFO"
	.sectionflags	@""
	.align	4


	//----- nvinfo : EIATTR_CUDA_API_VERSION
	.align		4
        /*0000*/ 	.byte	0x04, 0x37
        /*0002*/ 	.short	(.L_8 - .L_7)
.L_7:
        /*0004*/ 	.word	0x00000082


	//----- nvinfo : EIATTR_KPARAM_INFO
	.align		4
.L_8:
        /*0008*/ 	.byte	0x04, 0x17
        /*000a*/ 	.short	(.L_10 - .L_9)
.L_9:
        /*000c*/ 	.word	0x00000000
        /*0010*/ 	.short	0x0019
        /*0012*/ 	.short	0x0080
        /*0014*/ 	.byte	0x00, 0xf4, 0x21, 0x00


	//----- nvinfo : EIATTR_KPARAM_INFO
	.align		4
.L_10:
        /*0018*/ 	.byte	0x04, 0x17
        /*001a*/ 	.short	(.L_12 - .L_11)
.L_11:
        /*001c*/ 	.word	0x00000000
        /*0020*/ 	.short	0x0018
        /*0022*/ 	.short	0x0078
        /*0024*/ 	.byte	0x00, 0xf4, 0x21, 0x00


	//----- nvinfo : EIATTR_KPARAM_INFO
	.align		4
.L_12:
        /*0028*/ 	.byte	0x04, 0x17
        /*002a*/ 	.short	(.L_14 - .L_13)
.L_13:
        /*002c*/ 	.word	0x00000000
        /*0030*/ 	.short	0x0017
        /*0032*/ 	.short	0x0070
        /*0034*/ 	.byte	0x00, 0xf0, 0x11, 0x00


	//----- nvinfo : EIATTR_KPARAM_INFO
	.align		4
.L_14:
        /*0038*/ 	.byte	0x04, 0x17
        /*003a*/ 	.short	(.L_16 - .L_15)
.L_15:
        /*003c*/ 	.word	0x00000000
        /*0040*/ 	.short	0x0016
        /*0042*/ 	.short	0x006c
        /*0044*/ 	.byte	0x00, 0xf0, 0x11, 0x00


	//----- nvinfo : EIATTR_KPARAM_INFO
	.align		4
.L_16:
        /*0048*/ 	.byte	0x04, 0x17
        /*004a*/ 	.short	(.L_18 - .L_17)
.L_17:
        /*004c*/ 	.word	0x00000000
        /*0050*/ 	.short	0x0015
        /*0052*/ 	.short	0x0068
        /*0054*/ 	.byte	0x00, 0xf0, 0x11, 0x00


	//----- nvinfo : EIATTR_KPARAM_INFO
	.align		4
.L_18:
        /*0058*/ 	.byte	0x04, 0x17
        /*005a*/ 	.short	(.L_20 - .L_19)
.L_19:
        /*005c*/ 	.word	0x00000000
        /*0060*/ 	.short	0x0014
        /*0062*/ 	.short	0x0064
        /*0064*/ 	.byte	0x00, 0xf0, 0x11, 0x00


	//----- nvinfo : EIATTR_KPARAM_INFO
	.align		4
.L_20:
        /*0068*/ 	.byte	0x04, 0x17
        /*006a*/ 	.short	(.L_22 - .L_21)
.L_21:
        /*006c*/ 	.word	0x00000000
        /*0070*/ 	.short	0x0013
        /*0072*/ 	.short	0x0060
        /*0074*/ 	.byte	0x00, 0xf0, 0x11, 0x00


	//----- nvinfo : EIATTR_KPARAM_INFO
	.align		4
.L_22:
        /*0078*/ 	.byte	0x04, 0x17
        /*007a*/ 	.short	(.L_24 - .L_23)
.L_23:
        /*007c*/ 	.word	0x00000000
        /*0080*/ 	.short	0x0012
        /*0082*/ 	.short	0x005c
        /*0084*/ 	.byte	0x00, 0xf0, 0x11, 0x00


	//----- nvinfo : EIATTR_KPARAM_INFO
	.align		4
.L_24:
        /*0088*/ 	.byte	0x04, 0x17
        /*008a*/ 	.short	(.L_26 - .L_25)
.L_25:
        /*008c*/ 	.word	0x00000000
        /*0090*/ 	.short	0x0011
        /*0092*/ 	.short	0x0058
        /*0094*/ 	.byte	0x00, 0xf0, 0x11, 0x00


	//----- nvinfo : EIATTR_KPARAM_INFO
	.align		4
.L_26:
        /*0098*/ 	.byte	0x04, 0x17
        /*009a*/ 	.short	(.L_28 - .L_27)
.L_27:
        /*009c*/ 	.word	0x00000000
        /*00a0*/ 	.short	0x0010
        /*00a2*/ 	.short	0x0054
        /*00a4*/ 	.byte	0x00, 0xf0, 0x11, 0x00


	//----- nvinfo : EIATTR_KPARAM_INFO
	.align		4
.L_28:
        /*00a8*/ 	.byte	0x04, 0x17
        /*00aa*/ 	.short	(.L_30 - .L_29)
.L_29:
        /*00ac*/ 	.word	0x00000000
        /*00b0*/ 	.short	0x000f
        /*00b2*/ 	.short	0x0050
        /*00b4*/ 	.byte	0x00, 0xf0, 0x11, 0x00


	//----- nvinfo : EIATTR_KPARAM_INFO
	.align		4
.L_30:
        /*00b8*/ 	.byte	0x04, 0x17
        /*00ba*/ 	.short	(.L_32 - .L_31)
.L_31:
        /*00bc*/ 	.word	0x00000000
        /*00c0*/ 	.short	0x000e
        /*00c2*/ 	.short	0x004c
        /*00c4*/ 	.byte	0x00, 0xf0, 0x11, 0x00


	//----- nvinfo : EIATTR_KPARAM_INFO
	.align		4
.L_32:
        /*00c8*/ 	.byte	0x04, 0x17
        /*00ca*/ 	.short	(.L_34 - .L_33)
.L_33:
        /*00cc*/ 	.word	0x00000000
        /*00d0*/ 	.short	0x000d
        /*00d2*/ 	.short	0x0048
        /*00d4*/ 	.byte	0x00, 0xf0, 0x11, 0x00


	//----- nvinfo : EIATTR_KPARAM_INFO
	.align		4
.L_34:
        /*00d8*/ 	.byte	0x04, 0x17
        /*00da*/ 	.short	(.L_36 - .L_35)
.L_35:
        /*00dc*/ 	.word	0x00000000
        /*00e0*/ 	.short	0x000c
        /*00e2*/ 	.short	0x0044
        /*00e4*/ 	.byte	0x00, 0xf0, 0x11, 0x00


	//----- nvinfo : EIATTR_KPARAM_INFO
	.align		4
.L_36:
        /*00e8*/ 	.byte	0x04, 0x17
        /*00ea*/ 	.short	(.L_38 - .L_37)
.L_37:
        /*00ec*/ 	.word	0x00000000
        /*00f0*/ 	.short	0x000b
        /*00f2*/ 	.short	0x0040
        /*00f4*/ 	.byte	0x00, 0xf0, 0x11, 0x00


	//----- nvinfo : EIATTR_KPARAM_INFO
	.align		4
.L_38:
        /*00f8*/ 	.byte	0x04, 0x17
        /*00fa*/ 	.short	(.L_40 - .L_39)
.L_39:
        /*00fc*/ 	.word	0x00000000
        /*0100*/ 	.short	0x000a
        /*0102*/ 	.short	0x003c
        /*0104*/ 	.byte	0x00, 0xf0, 0x11, 0x00


	//----- nvinfo : EIATTR_KPARAM_INFO
	.align		4
.L_40:
        /*0108*/ 	.byte	0x04, 0x17
        /*010a*/ 	.short	(.L_42 - .L_41)
.L_41:
        /*010c*/ 	.word	0x00000000
        /*0110*/ 	.short	0x0009
        /*0112*/ 	.short	0x0038
        /*0114*/ 	.byte	0x00, 0xf0, 0x11, 0x00


	//----- nvinfo : EIATTR_KPARAM_INFO
	.align		4
.L_42:
        /*0118*/ 	.byte	0x04, 0x17
        /*011a*/ 	.short	(.L_44 - .L_43)
.L_43:
        /*011c*/ 	.word	0x00000000
        /*0120*/ 	.short	0x0008
        /*0122*/ 	.short	0x0034
        /*0124*/ 	.byte	0x00, 0xf0, 0x11, 0x00


	//----- nvinfo : EIATTR_KPARAM_INFO
	.align		4
.L_44:
        /*0128*/ 	.byte	0x04, 0x17
        /*012a*/ 	.short	(.L_46 - .L_45)
.L_45:
        /*012c*/ 	.word	0x00000000
        /*0130*/ 	.short	0x0007
        /*0132*/ 	.short	0x0030
        /*0134*/ 	.byte	0x00, 0xf0, 0x11, 0x00


	//----- nvinfo : EIATTR_KPARAM_INFO
	.align		4
.L_46:
        /*0138*/ 	.byte	0x04, 0x17
        /*013a*/ 	.short	(.L_48 - .L_47)
.L_47:
        /*013c*/ 	.word	0x00000000
        /*0140*/ 	.short	0x0006
        /*0142*/ 	.short	0x002c
        /*0144*/ 	.byte	0x00, 0xf0, 0x11, 0x00


	//----- nvinfo : EIATTR_KPARAM_INFO
	.align		4
.L_48:
        /*0148*/ 	.byte	0x04, 0x17
        /*014a*/ 	.short	(.L_50 - .L_49)
.L_49:
        /*014c*/ 	.word	0x00000000
        /*0150*/ 	.short	0x0005
        /*0152*/ 	.short	0x0028
        /*0154*/ 	.byte	0x00, 0xf0, 0x11, 0x00


	//----- nvinfo : EIATTR_KPARAM_INFO
	.align		4
.L_50:
        /*0158*/ 	.byte	0x04, 0x17
        /*015a*/ 	.short	(.L_52 - .L_51)
.L_51:
        /*015c*/ 	.word	0x00000000
        /*0160*/ 	.short	0x0004
        /*0162*/ 	.short	0x0020
        /*0164*/ 	.byte	0x00, 0xf4, 0x21, 0x00


	//----- nvinfo : EIATTR_KPARAM_INFO
	.align		4
.L_52:
        /*0168*/ 	.byte	0x04, 0x17
        /*016a*/ 	.short	(.L_54 - .L_53)
.L_53:
        /*016c*/ 	.word	0x00000000
        /*0170*/ 	.short	0x0003
        /*0172*/ 	.short	0x0018
        /*0174*/ 	.byte	0x00, 0xf4, 0x21, 0x00


	//----- nvinfo : EIATTR_KPARAM_INFO
	.align		4
.L_54:
        /*0178*/ 	.byte	0x04, 0x17
        /*017a*/ 	.short	(.L_56 - .L_55)
.L_55:
        /*017c*/ 	.word	0x00000000
        /*0180*/ 	.short	0x0002
        /*0182*/ 	.short	0x0010
        /*0184*/ 	.byte	0x00, 0xf4, 0x21, 0x00


	//----- nvinfo : EIATTR_KPARAM_INFO
	.align		4
.L_56:
        /*0188*/ 	.byte	0x04, 0x17
        /*018a*/ 	.short	(.L_58 - .L_57)
.L_57:
        /*018c*/ 	.word	0x00000000
        /*0190*/ 	.short	0x0001
        /*0192*/ 	.short	0x0008
        /*0194*/ 	.byte	0x00, 0xf4, 0x21, 0x00


	//----- nvinfo : EIATTR_KPARAM_INFO
	.align		4
.L_58:
        /*0198*/ 	.byte	0x04, 0x17
        /*019a*/ 	.short	(.L_60 - .L_59)
.L_59:
        /*019c*/ 	.word	0x00000000
        /*01a0*/ 	.short	0x0000
        /*01a2*/ 	.short	0x0000
        /*01a4*/ 	.byte	0x00, 0xf4, 0x21, 0x00


	//----- nvinfo : EIATTR_SPARSE_MMA_MASK
	.align		4
.L_60:
        /*01a8*/ 	.byte	0x03, 0x50
        /*01aa*/ 	.short	0x0000


	//----- nvinfo : EIATTR_MAXREG_COUNT
	.align		4
        /*01ac*/ 	.byte	0x03, 0x1b
        /*01ae*/ 	.short	0x00ff


	//----- nvinfo : EIATTR_NUM_BARRIERS
	.align		4
        /*01b0*/ 	.byte	0x02, 0x4c
        /*01b2*/ 	.byte	0x01
	.zero		1


	//----- nvinfo : EIATTR_MERCURY_ISA_VERSION
	.align		4
        /*01b4*/ 	.byte	0x03, 0x5f
        /*01b6*/ 	.short	0x0101


	//----- nvinfo : EIATTR_COOP_GROUP_MASK_REGIDS
	.align		4
        /*01b8*/ 	.byte	0x04, 0x29
        /*01ba*/ 	.short	(.L_62 - .L_61)


	//   ....[0]....
.L_61:
        /*01bc*/ 	.word	0xffffffff


	//   ....[1]....
        /*01c0*/ 	.word	0xffffffff


	//   ....[2]....
        /*01c4*/ 	.word	0xffffffff


	//   ....[3]....
        /*01c8*/ 	.word	0xffffffff


	//   ....[4]....
        /*01cc*/ 	.word	0xffffffff


	//   ....[5]....
        /*01d0*/ 	.word	0xffffffff


	//   ....[6]....
        /*01d4*/ 	.word	0xffffffff


	//   ....[7]....
        /*01d8*/ 	.word	0xffffffff


	//----- nvinfo : EIATTR_COOP_GROUP_INSTR_OFFSETS
	.align		4
.L_62:
        /*01dc*/ 	.byte	0x04, 0x28
        /*01de*/ 	.short	(.L_64 - .L_63)


	//   ....[0]....
.L_63:
        /*01e0*/ 	.word	0x00000da0


	//   ....[1]....
        /*01e4*/ 	.word	0x00000dc0


	//   ....[2]....
        /*01e8*/ 	.word	0x00000ed0


	//   ....[3]....
        /*01ec*/ 	.word	0x00000f00


	//   ....[4]....
        /*01f0*/ 	.word	0x000014f0


	//   ....[5]....
        /*01f4*/ 	.word	0x00001500


	//   ....[6]....
        /*01f8*/ 	.word	0x00001550


	//   ....[7]....
        /*01fc*/ 	.word	0x00001560


	//----- nvinfo : EIATTR_EXIT_INSTR_OFFSETS
	.align		4
.L_64:
        /*0200*/ 	.byte	0x04, 0x1c
        /*0202*/ 	.short	(.L_66 - .L_65)


	//   ....[0]....
.L_65:
        /*0204*/ 	.word	0x00002200


	//   ....[1]....
        /*0208*/ 	.word	0x00002230


	//----- nvinfo : EIATTR_REQNTID
	.align		4
.L_66:
        /*020c*/ 	.byte	0x04, 0x10
        /*020e*/ 	.short	(.L_68 - .L_67)
.L_67:
        /*0210*/ 	.word	0x00000080
        /*0214*/ 	.word	0x00000001
        /*0218*/ 	.word	0x00000001


	//----- nvinfo : EIATTR_CBANK_PARAM_SIZE
	.align		4
.L_68:
        /*021c*/ 	.byte	0x03, 0x19
        /*021e*/ 	.short	0x0088


	//----- nvinfo : EIATTR_PARAM_CBANK
	.align		4
        /*0220*/ 	.byte	0x04, 0x0a
        /*0222*/ 	.short	(.L_70 - .L_69)
	.align		4
.L_69:
        /*0224*/ 	.word	index@(.nv.constant0.attn_fwd)
        /*0228*/ 	.short	0x0210
        /*022a*/ 	.short	0x0088


	//----- nvinfo : EIATTR_SW_WAR
	.align		4
.L_70:
        /*022c*/ 	.byte	0x04, 0x36
        /*022e*/ 	.short	(.L_72 - .L_71)
.L_71:
        /*0230*/ 	.word	0x00000008
.L_72:


//--------------------- .nv.callgraph             --------------------------
	.section	.nv.callgraph,"",@"SHT_CUDA_CALLGRAPH"
	.align	4
	.sectionentsize	8
	.align		4
        /*0000*/ 	.word	0x00000000
	.align		4
        /*0004*/ 	.word	0xffffffff
	.align		4
        /*0008*/ 	.word	0x00000000
	.align		4
        /*000c*/ 	.word	0xfffffffe
	.align		4
        /*0010*/ 	.word	0x00000000
	.align		4
        /*0014*/ 	.word	0xfffffffd
	.align		4
        /*0018*/ 	.word	0x00000000
	.align		4
        /*001c*/ 	.word	0xfffffffc


//--------------------- .nv.constant4             --------------------------
	.section	.nv.constant4,"a",@progbits
	.align	8
	.align		8
.nv.constant4:
        /*0000*/ 	.dword	_$_str


//--------------------- .text.attn_fwd            --------------------------
	.section	.text.attn_fwd,"ax",@progbits
	.align	128
        .global         attn_fwd
        .type           attn_fwd,@function
        .size           attn_fwd,(.L_x_3 - attn_fwd)
        .other          attn_fwd,@"STO_CUDA_ENTRY STV_DEFAULT"
attn_fwd:
.text.attn_fwd:
[----:B------:R-:W-:Y:S01]  /*0000*/  LDC R1, c[0x0][0x28] ;  /* 0x00000a00ff017b82 */ /* 0x000fe20000000800 */
[----:B------:R-:W0:Y:S07]  /*0010*/  S2R R6, SR_TID.X ;  /* 0x0000000000067919 */ /* 0x000e2e0000002100 */
[----:B------:R-:W1:Y:S01]  /*0020*/  S2UR UR10, SR_CTAID.Y ;  /* 0x00000000000a79c3 */ /* 0x000e620000002600 */
[----:B------:R-:W-:Y:S01]  /*0030*/  ULDC.64 UR4, c[0x0][0x240] ;  /* 0x0000900000047ab9 */ /* 0x000fe20000000a00 */
[----:B------:R-:W-:Y:S01]  /*0040*/  ULDC.64 UR20, c[0x0][0x208] ;  /* 0x0000820000147ab9 */ /* 0x000fe20000000a00 */
[----:B------:R-:W2:Y:S01]  /*0050*/  S2R R5, SR_CTAID.X ;  /* 0x0000000000057919 */ /* 0x000ea20000002500 */
[----:B------:R-:W-:-:S04]  /*0060*/  ULDC UR22, c[0x0][0x280] ;  /* 0x0000a00000167ab9 */ /* 0x000fc80000000800 */
[----:B------:R-:W3:Y:S08]  /*0070*/  LDC R24, c[0x0][0x248] ;  /* 0x00009200ff187b82 */ /* 0x000ef00000000800 */
[----:B------:R-:W4:Y:S01]  /*0080*/  LDC.64 R22, c[0x0][0x210] ;  /* 0x00008400ff167b82 */ /* 0x000f220000000a00 */
[----:B-1----:R-:W-:-:S04]  /*0090*/  UIMAD UR4, UR10, UR4, URZ ;  /* 0x000000040a0472a4 */ /* 0x002fc8000f8e023f */
[----:B------:R-:W-:Y:S01]  /*00a0*/  USHF.L.U32 UR6, UR4, 0x1, URZ ;  /* 0x0000000104067899 */ /* 0x000fe2000800063f */
[----:B0-----:R-:W-:Y:S02]  /*00b0*/  SHF.R.U32.HI R3, RZ, 0x6, R6 ;  /* 0x00000006ff037819 */ /* 0x001fe40000011606 */
[----:B------:R-:W-:Y:S02]  /*00c0*/  LOP3.LUT R0, R6, 0x3f, RZ, 0xc0, !PT ;  /* 0x0000003f06007812 */ /* 0x000fe400078ec0ff */
[----:B------:R-:W-:Y:S02]  /*00d0*/  SGXT.U32 R3, R3, 0x1 ;  /* 0x000000010303781a */ /* 0x000fe40000000000 */
[----:B--2---:R-:W-:-:S03]  /*00e0*/  LEA R5, R5, R0, 0x6 ;  /* 0x0000000005057211 */ /* 0x004fc600078e30ff */
[----:B---3--:R-:W-:Y:S02]  /*00f0*/  IMAD R4, R3, R24, RZ ;  /* 0x0000001803047224 */ /* 0x008fe400078e02ff */
[----:B------:R-:W-:Y:S01]  /*0100*/  IMAD R2, R5, UR5, RZ ;  /* 0x0000000505027c24 */ /* 0x000fe2000f8e02ff */
[----:B------:R-:W-:Y:S02]  /*0110*/  UIMAD.WIDE UR4, UR4, 0x2, URZ ;  /* 0x00000002040478a5 */ /* 0x000fe4000f8e023f */
[----:B------:R-:W-:Y:S01]  /*0120*/  LEA R7, R24, R4, 0x1 ;  /* 0x0000000418077211 */ /* 0x000fe200078e08ff */
[C---:B------:R-:W-:Y:S02]  /*0130*/  IMAD.SHL.U32 R3, R2.reuse, 0x2, RZ ;  /* 0x0000000202037824 */ /* 0x040fe400078e00ff */
[----:B------:R-:W-:-:S03]  /*0140*/  IMAD.HI R2, R2, 0x2, RZ ;  /* 0x0000000202027827 */ /* 0x000fc600078e02ff */
[----:B----4-:R-:W-:Y:S01]  /*0150*/  IADD3 R22, P0, P1, R3, UR6, R22 ;  /* 0x0000000603167c10 */ /* 0x010fe2000f91e016 */
[----:B------:R-:W-:-:S03]  /*0160*/  IMAD R11, R24, 0x2, R7 ;  /* 0x00000002180b7824 */ /* 0x000fc600078e0207 */
[----:B------:R-:W-:Y:S02]  /*0170*/  IADD3.X R23, R2, UR5, R23, P0, P1 ;  /* 0x0000000502177c10 */ /* 0x000fe400087e2417 */
[-C--:B------:R-:W-:Y:S02]  /*0180*/  LEA R2, P0, R4, R22.reuse, 0x1 ;  /* 0x0000001604027211 */ /* 0x080fe400078008ff */
[----:B------:R-:W-:Y:S02]  /*0190*/  LEA R13, R24, R11, 0x1 ;  /* 0x0000000b180d7211 */ /* 0x000fe400078e08ff */
[-C--:B------:R-:W-:Y:S02]  /*01a0*/  LEA.HI.X.SX32 R3, R4, R23.reuse, 0x1, P0 ;  /* 0x0000001704037211 */ /* 0x080fe400000f0eff */
[-C--:B------:R-:W-:Y:S01]  /*01b0*/  LEA R8, P1, R7, R22.reuse, 0x1 ;  /* 0x0000001607087211 */ /* 0x080fe200078208ff */
[----:B------:R-:W-:Y:S01]  /*01c0*/  IMAD R4, R24, 0x2, R13 ;  /* 0x0000000218047824 */ /* 0x000fe200078e020d */
[----:B------:R-:W-:Y:S01]  /*01d0*/  LEA R10, P0, R11, R22, 0x1 ;  /* 0x000000160b0a7211 */ /* 0x000fe200078008ff */
[----:B------:R0:W2:Y:S01]  /*01e0*/  LDG.E.U16 R21, desc[UR20][R2.64] ;  /* 0x0000001402157981 */ /* 0x0000a2000c1e1500 */
[----:B------:R-:W-:-:S02]  /*01f0*/  LEA.HI.X.SX32 R9, R7, R23, 0x1, P1 ;  /* 0x0000001707097211 */ /* 0x000fc400008f0eff */
[-C--:B------:R-:W-:Y:S02]  /*0200*/  LEA.HI.X.SX32 R11, R11, R23.reuse, 0x1, P0 ;  /* 0x000000170b0b7211 */ /* 0x080fe400000f0eff */
[----:B------:R-:W-:Y:S01]  /*0210*/  LEA R14, P0, R4, R22, 0x1 ;  /* 0x00000016040e7211 */ /* 0x000fe200078008ff */
[----:B------:R1:W3:Y:S01]  /*0220*/  LDG.E.U16 R20, desc[UR20][R8.64] ;  /* 0x0000001408147981 */ /* 0x0002e2000c1e1500 */
[----:B------:R-:W-:Y:S02]  /*0230*/  LEA R7, R24, R4, 0x1 ;  /* 0x0000000418077211 */ /* 0x000fe400078e08ff */
[----:B------:R-:W-:Y:S01]  /*0240*/  LEA.HI.X.SX32 R15, R4, R23, 0x1, P0 ;  /* 0x00000017040f7211 */ /* 0x000fe200000f0eff */
[----:B------:R-:W4:Y:S02]  /*0250*/  LDG.E.U16 R10, desc[UR20][R10.64] ;  /* 0x000000140a0a7981 */ /* 0x000f24000c1e1500 */
[----:B------:R-:W-:Y:S01]  /*0260*/  IMAD R4, R24, 0x2, R7 ;  /* 0x0000000218047824 */ /* 0x000fe200078e0207 */
[----:B------:R-:W-:-:S02]  /*0270*/  LEA R16, P1, R7, R22, 0x1 ;  /* 0x0000001607107211 */ /* 0x000fc400078208ff */
[----:B------:R-:W-:Y:S01]  /*0280*/  LEA R12, P0, R13, R22, 0x1 ;  /* 0x000000160d0c7211 */ /* 0x000fe200078008ff */
[----:B------:R-:W5:Y:S01]  /*0290*/  LDG.E.U16 R15, desc[UR20][R14.64] ;  /* 0x000000140e0f7981 */ /* 0x000f62000c1e1500 */
[----:B0-----:R-:W-:Y:S02]  /*02a0*/  LEA R2, R24, R4, 0x1 ;  /* 0x0000000418027211 */ /* 0x001fe400078e08ff */
[-C--:B------:R-:W-:Y:S02]  /*02b0*/  LEA R18, P2, R4, R22.reuse, 0x1 ;  /* 0x0000001604127211 */ /* 0x080fe400078408ff */
[-C--:B------:R-:W-:Y:S02]  /*02c0*/  LEA.HI.X.SX32 R17, R7, R23.reuse, 0x1, P1 ;  /* 0x0000001707117211 */ /* 0x080fe400008f0eff */
[----:B-1----:R-:W-:Y:S02]  /*02d0*/  LEA R8, P1, R2, R22, 0x1 ;  /* 0x0000001602087211 */ /* 0x002fe400078208ff */
[-C--:B------:R-:W-:Y:S01]  /*02e0*/  LEA.HI.X.SX32 R19, R4, R23.reuse, 0x1, P2 ;  /* 0x0000001704137211 */ /* 0x080fe200010f0eff */
[----:B------:R-:W4:Y:S01]  /*02f0*/  LDG.E.U16 R16, desc[UR20][R16.64] ;  /* 0x0000001410107981 */ /* 0x000f22000c1e1500 */
[----:B------:R-:W-:-:S02]  /*0300*/  LEA.HI.X.SX32 R13, R13, R23, 0x1, P0 ;  /* 0x000000170d0d7211 */ /* 0x000fc400000f0eff */
[----:B------:R-:W-:Y:S01]  /*0310*/  LEA.HI.X.SX32 R9, R2, R23, 0x1, P1 ;  /* 0x0000001702097211 */ /* 0x000fe200008f0eff */
[----:B------:R-:W4:Y:S04]  /*0320*/  LDG.E.U16 R18, desc[UR20][R18.64] ;  /* 0x0000001412127981 */ /* 0x000f28000c1e1500 */
[----:B------:R-:W4:Y:S04]  /*0330*/  LDG.E.U16 R12, desc[UR20][R12.64] ;  /* 0x000000140c0c7981 */ /* 0x000f28000c1e1500 */
[----:B------:R0:W4:Y:S01]  /*0340*/  LDG.E.U16 R8, desc[UR20][R8.64] ;  /* 0x0000001408087981 */ /* 0x000122000c1e1500 */
[----:B------:R-:W1:Y:S01]  /*0350*/  S2UR UR11, SR_CgaCtaId ;  /* 0x00000000000b79c3 */ /* 0x000e620000008800 */
[----:B------:R-:W-:Y:S01]  /*0360*/  SHF.R.S32.HI R4, RZ, 0x6, R6 ;  /* 0x00000006ff047819 */ /* 0x000fe20000011406 */
[----:B------:R-:W-:Y:S01]  /*0370*/  UISETP.GE.AND UP0, UPT, UR22, 0x1, UPT ;  /* 0x000000011600788c */ /* 0x000fe2000bf06270 */
[----:B------:R-:W-:Y:S01]  /*0380*/  IMAD.SHL.U32 R3, R0, 0x2, RZ ;  /* 0x0000000200037824 */ /* 0x000fe200078e00ff */
[----:B------:R-:W-:Y:S01]  /*0390*/  UMOV UR4, 0x400 ;  /* 0x0000040000047882 */ /* 0x000fe20000000000 */
[----:B------:R-:W-:-:S03]  /*03a0*/  SGXT R4, R4, 0x1 ;  /* 0x000000010404781a */ /* 0x000fc60000000200 */
[----:B------:R-:W-:Y:S02]  /*03b0*/  PLOP3.LUT P0, PT, PT, PT, UP0, 0x80, 0x0 ;  /* 0x000000000000781c */ /* 0x000fe40003f0f008 */
[----:B------:R-:W-:-:S04]  /*03c0*/  LOP3.LUT R4, R3, 0x90, R4, 0x78, !PT ;  /* 0x0000009003047812 */ /* 0x000fc800078e7804 */
[C---:B------:R-:W-:Y:S02]  /*03d0*/  LOP3.LUT R3, R4.reuse, 0x20, RZ, 0x3c, !PT ;  /* 0x0000002004037812 */ /* 0x040fe400078e3cff */
[C---:B------:R-:W-:Y:S01]  /*03e0*/  LOP3.LUT R7, R4.reuse, 0x40, RZ, 0x3c, !PT ;  /* 0x0000004004077812 */ /* 0x040fe200078e3cff */
[----:B-1----:R-:W-:Y:S01]  /*03f0*/  ULEA UR11, UR11, UR4, 0x18 ;  /* 0x000000040b0b7291 */ /* 0x002fe2000f8ec03f */
[----:B0-----:R-:W-:Y:S01]  /*0400*/  LOP3.LUT R9, R4, 0x60, RZ, 0x3c, !PT ;  /* 0x0000006004097812 */ /* 0x001fe200078e3cff */
[----:B------:R-:W-:Y:S01]  /*0410*/  IMAD.MOV.U32 R2, RZ, RZ, 0x3f800000 ;  /* 0x3f800000ff027424 */ /* 0x000fe200078e00ff */
[----:B------:R-:W-:Y:S01]  /*0420*/  MOV R0, 0x3f800000 ;  /* 0x3f80000000007802 */ /* 0x000fe20000000f00 */
[----:B------:R-:W-:Y:S01]  /*0430*/  IMAD.MOV.U32 R32, RZ, RZ, -0x800000 ;  /* 0xff800000ff207424 */ /* 0x000fe200078e00ff */
[----:B------:R-:W-:Y:S02]  /*0440*/  CS2R R40, SRZ ;  /* 0x0000000000287805 */ /* 0x000fe4000001ff00 */
[----:B------:R-:W-:-:S02]  /*0450*/  CS2R R42, SRZ ;  /* 0x00000000002a7805 */ /* 0x000fc4000001ff00 */
[----:B------:R-:W-:Y:S02]  /*0460*/  CS2R R44, SRZ ;  /* 0x00000000002c7805 */ /* 0x000fe4000001ff00 */
[----:B------:R-:W-:Y:S01]  /*0470*/  CS2R R46, SRZ ;  /* 0x00000000002e7805 */ /* 0x000fe2000001ff00 */
[----:B--2---:R0:W-:Y:S02]  /*0480*/  STS.U16 [R4+UR11], R21 ;  /* 0x0000001504007988 */ /* 0x0041e4000800040b */
[----:B0-----:R-:W-:Y:S02]  /*0490*/  MOV R21, 0xff800000 ;  /* 0xff80000000157802 */ /* 0x001fe40000000f00 */
[----:B-----5:R0:W-:Y:S04]  /*04a0*/  STS.U16 [R4+UR11+0x400], R15 ;  /* 0x0004000f04007988 */ /* 0x0201e8000800040b */
[----:B---3--:R0:W-:Y:S04]  /*04b0*/  STS.U16 [R3+UR11+0x100], R20 ;  /* 0x0001001403007988 */ /* 0x0081e8000800040b */
[----:B----4-:R0:W-:Y:S04]  /*04c0*/  STS.U16 [R3+UR11+0x500], R16 ;  /* 0x0005001003007988 */ /* 0x0101e8000800040b */
[----:B------:R0:W-:Y:S04]  /*04d0*/  STS.U16 [R7+UR11+0x200], R10 ;  /* 0x0002000a07007988 */ /* 0x0001e8000800040b */
[----:B------:R0:W-:Y:S04]  /*04e0*/  STS.U16 [R7+UR11+0x600], R18 ;  /* 0x0006001207007988 */ /* 0x0001e8000800040b */
[----:B------:R0:W-:Y:S04]  /*04f0*/  STS.U16 [R9+UR11+0x300], R12 ;  /* 0x0003000c09007988 */ /* 0x0001e8000800040b */
[----:B------:R0:W-:Y:S01]  /*0500*/  STS.U16 [R9+UR11+0x700], R8 ;  /* 0x0007000809007988 */ /* 0x0001e2000800040b */
[----:B------:R-:W-:Y:S05]  /*0510*/  @!P0 BRA `(.L_x_0) ;  /* 0x0000001000448947 */ /* 0x000fea0003800000 */
[----:B------:R-:W-:Y:S01]  /*0520*/  LOP3.LUT R0, R6, 0xf, RZ, 0xc0, !PT ;  /* 0x0000000f06007812 */ /* 0x000fe200078ec0ff */
[----:B------:R-:W-:Y:S01]  /*0530*/  ULDC.64 UR6, c[0x0][0x250] ;  /* 0x0000940000067ab9 */ /* 0x000fe20000000a00 */
[----:B------:R-:W-:Y:S01]  /*0540*/  ULDC UR4, c[0x0][0x258] ;  /* 0x0000960000047ab9 */ /* 0x000fe20000000800 */
[----:B------:R-:W-:Y:S01]  /*0550*/  UIMAD UR6, UR10, UR6, URZ ;  /* 0x000000060a0672a4 */ /* 0x000fe2000f8e023f */
[----:B0-----:R-:W0:Y:S01]  /*0560*/  LDC R12, c[0x0][0x268] ;  /* 0x00009a00ff0c7b82 */ /* 0x001e220000000800 */
[----:B------:R-:W-:Y:S01]  /*0570*/  IMAD R0, R0, UR4, RZ ;  /* 0x0000000400007c24 */ /* 0x000fe2000f8e02ff */
[----:B------:R-:W-:Y:S01]  /*0580*/  ULDC.64 UR12, c[0x0][0x260] ;  /* 0x00009800000c7ab9 */ /* 0x000fe20000000a00 */
[----:B------:R-:W-:Y:S01]  /*0590*/  USHF.L.U32 UR4, UR6, 0x1, URZ ;  /* 0x0000000106047899 */ /* 0x000fe2000800063f */
[----:B------:R-:W-:Y:S01]  /*05a0*/  LOP3.LUT R7, R6, 0x1f, RZ, 0xc0, !PT ;  /* 0x0000001f06077812 */ /* 0x000fe200078ec0ff */
[----:B------:R-:W-:Y:S01]  /*05b0*/  UIMAD UR12, UR10, UR12, URZ ;  /* 0x0000000c0a0c72a4 */ /* 0x000fe2000f8e023f */
[C---:B------:R-:W-:Y:S01]  /*05c0*/  SHF.L.U32 R2, R0.reuse, 0x1, RZ ;  /* 0x0000000100027819 */ /* 0x040fe200000006ff */
[----:B------:R-:W-:Y:S01]  /*05d0*/  ULDC.64 UR8, c[0x0][0x218] ;  /* 0x0000860000087ab9 */ /* 0x000fe20000000a00 */
[----:B------:R-:W-:Y:S01]  /*05e0*/  IMAD.HI R0, R0, 0x2, RZ ;  /* 0x0000000200007827 */ /* 0x000fe200078e02ff */
[--C-:B------:R-:W-:Y:S01]  /*05f0*/  SHF.R.U32.HI R13, RZ, 0x5, R6.reuse ;  /* 0x00000005ff0d7819 */ /* 0x100fe20000011606 */
[----:B------:R-:W-:Y:S01]  /*0600*/  ULDC.64 UR14, c[0x0][0x220] ;  /* 0x00008800000e7ab9 */ /* 0x000fe20000000a00 */
[----:B------:R-:W-:Y:S01]  /*0610*/  MOV R14, UR7 ;  /* 0x00000007000e7c02 */ /* 0x000fe20008000f00 */
[----:B------:R-:W-:Y:S01]  /*0620*/  IMAD.U32 R9, RZ, RZ, UR4 ;  /* 0x00000004ff097e24 */ /* 0x000fe2000f8e00ff */
[----:B------:R-:W-:Y:S01]  /*0630*/  UIMAD.WIDE UR4, UR6, 0x2, URZ ;  /* 0x00000002060478a5 */ /* 0x000fe2000f8e023f */
[----:B------:R-:W-:Y:S01]  /*0640*/  IMAD R7, R7, UR13, RZ ;  /* 0x0000000d07077c24 */ /* 0x000fe2000f8e02ff */
[----:B------:R-:W-:Y:S01]  /*0650*/  USHF.L.U32 UR6, UR12, 0x1, URZ ;  /* 0x000000010c067899 */ /* 0x000fe2000800063f */
[----:B------:R-:W-:Y:S01]  /*0660*/  IMAD.MOV.U32 R18, RZ, RZ, -0x800000 ;  /* 0xff800000ff127424 */ /* 0x000fe200078e00ff */
[----:B------:R-:W-:Y:S01]  /*0670*/  IADD3 R8, P0, P1, R2, UR8, R9 ;  /* 0x0000000802087c10 */ /* 0x000fe2000f91e009 */
[----:B------:R-:W-:Y:S01]  /*0680*/  USHF.R.U32.HI UR16, URZ, 0x4, UR11 ;  /* 0x000000043f107899 */ /* 0x000fe2000801160b */
[----:B------:R-:W-:-:S02]  /*0690*/  SHF.R.U32.HI R2, RZ, 0x4, R6 ;  /* 0x00000004ff027819 */ /* 0x000fc40000011606 */
[----:B------:R-:W-:Y:S02]  /*06a0*/  CS2R R40, SRZ ;  /* 0x0000000000287805 */ /* 0x000fe4000001ff00 */
[----:B------:R-:W-:Y:S01]  /*06b0*/  MOV R9, UR5 ;  /* 0x0000000500097c02 */ /* 0x000fe20008000f00 */
[----:B------:R-:W-:Y:S01]  /*06c0*/  IMAD.U32 R11, RZ, RZ, UR6 ;  /* 0x00000006ff0b7e24 */ /* 0x000fe2000f8e00ff */
[----:B------:R-:W-:Y:S01]  /*06d0*/  SGXT.U32 R2, R2, 0x3 ;  /* 0x000000030202781a */ /* 0x000fe20000000000 */
[----:B------:R-:W-:Y:S01]  /*06e0*/  UIMAD.WIDE UR4, UR12, 0x2, URZ ;  /* 0x000000020c0478a5 */ /* 0x000fe2000f8e023f */
[----:B------:R-:W-:Y:S01]  /*06f0*/  SHF.L.U32 R6, R7, 0x1, RZ ;  /* 0x0000000107067819 */ /* 0x000fe200000006ff */
[----:B------:R-:W-:Y:S01]  /*0700*/  UIADD3 UR6, UR11, 0x800, URZ ;  /* 0x000008000b067890 */ /* 0x000fe2000fffe03f */
[----:B------:R-:W-:Y:S01]  /*0710*/  IADD3.X R10, R0, UR9, R9, P0, P1 ;  /* 0x00000009000a7c10 */ /* 0x000fe200087e2409 */
[----:B------:R-:W-:Y:S01]  /*0720*/  IMAD R2, R2, UR7, RZ ;  /* 0x0000000702027c24 */ /* 0x000fe2000f8e02ff */
[----:B------:R-:W-:Y:S01]  /*0730*/  IADD3 R16, P2, P3, R6, UR14, R11 ;  /* 0x0000000e06107c10 */ /* 0x000fe2000fb5e00b */
[----:B------:R-:W-:Y:S01]  /*0740*/  IMAD.U32 R9, RZ, RZ, UR7 ;  /* 0x00000007ff097e24 */ /* 0x000fe2000f8e00ff */
[----:B------:R-:W-:Y:S01]  /*0750*/  SGXT.U32 R0, R13, 0x2 ;  /* 0x000000020d00781a */ /* 0x000fe20000000000 */
[----:B------:R-:W-:Y:S01]  /*0760*/  IMAD.HI R6, R7, 0x2, RZ ;  /* 0x0000000207067827 */ /* 0x000fe200078e02ff */
[----:B------:R-:W-:Y:S01]  /*0770*/  MOV R17, UR5 ;  /* 0x0000000500117c02 */ /* 0x000fe20008000f00 */
[----:B------:R-:W-:Y:S01]  /*0780*/  USHF.R.U32.HI UR6, URZ, 0x4, UR6 ;  /* 0x000000043f067899 */ /* 0x000fe20008011606 */
[----:B------:R-:W-:Y:S01]  /*0790*/  LEA R52, P0, R2, R8, 0x1 ;  /* 0x0000000802347211 */ /* 0x000fe200078008ff */
[----:B------:R-:W-:Y:S01]  /*07a0*/  IMAD R7, R9, 0x8, R2 ;  /* 0x0000000809077824 */ /* 0x000fe200078e0202 */
[----:B------:R-:W-:Y:S01]  /*07b0*/  IADD3.X R17, R6, UR15, R17, P2, P3 ;  /* 0x0000000f06117c10 */ /* 0x000fe200097e6411 */
[----:B0-----:R-:W-:Y:S01]  /*07c0*/  IMAD R11, R0, R12, RZ ;  /* 0x0000000c000b7224 */ /* 0x001fe200078e02ff */
[----:B------:R-:W-:Y:S01]  /*07d0*/  LEA.HI.X.SX32 R53, R2, R10, 0x1, P0 ;  /* 0x0000000a02357211 */ /* 0x000fe200000f0eff */
[----:B------:R-:W-:Y:S01]  /*07e0*/  IMAD R0, R14, 0x8, R7 ;  /* 0x000000080e007824 */ /* 0x000fe200078e0207 */
[-C--:B------:R-:W-:Y:S01]  /*07f0*/  LEA R22, P1, R7, R8.reuse, 0x1 ;  /* 0x0000000807167211 */ /* 0x080fe200078208ff */
[----:B------:R-:W-:Y:S01]  /*0800*/  USGXT.U32 UR8, UR6, 0xe ;  /* 0x0000000e0608789a */ /* 0x000fe20008000000 */
[----:B------:R-:W-:Y:S01]  /*0810*/  LEA R13, R12, R11, 0x2 ;  /* 0x0000000b0c0d7211 */ /* 0x000fe200078e10ff */
[----:B------:R-:W-:Y:S01]  /*0820*/  IMAD R9, R9, 0x8, R0 ;  /* 0x0000000809097824 */ /* 0x000fe200078e0200 */
[----:B------:R-:W-:-:S02]  /*0830*/  LEA R6, P2, R0, R8, 0x1 ;  /* 0x0000000800067211 */ /* 0x000fc400078408ff */
[----:B------:R-:W-:Y:S02]  /*0840*/  CS2R R42, SRZ ;  /* 0x00000000002a7805 */ /* 0x000fe4000001ff00 */
[-C--:B------:R-:W-:Y:S02]  /*0850*/  LEA.HI.X.SX32 R23, R7, R10.reuse, 0x1, P1 ;  /* 0x0000000a07177211 */ /* 0x080fe400008f0eff */
[----:B------:R-:W-:Y:S02]  /*0860*/  CS2R R44, SRZ ;  /* 0x00000000002c7805 */ /* 0x000fe4000001ff00 */
[----:B------:R-:W-:Y:S02]  /*0870*/  LEA.HI.X.SX32 R7, R0, R10, 0x1, P2 ;  /* 0x0000000a00077211 */ /* 0x000fe400010f0eff */
[----:B------:R-:W-:Y:S02]  /*0880*/  CS2R R46, SRZ ;  /* 0x00000000002e7805 */ /* 0x000fe4000001ff00 */
[----:B------:R-:W-:Y:S01]  /*0890*/  LEA R0, R12, R13, 0x2 ;  /* 0x0000000d0c007211 */ /* 0x000fe200078e10ff */
[----:B------:R-:W-:Y:S01]  /*08a0*/  UMOV UR14, 0xfffffffe ;  /* 0xfffffffe000e7882 */ /* 0x000fe20000000000 */
[C---:B------:R-:W-:Y:S01]  /*08b0*/  LEA R8, P3, R9.reuse, R8, 0x1 ;  /* 0x0000000809087211 */ /* 0x040fe200078608ff */
[----:B------:R-:W-:Y:S01]  /*08c0*/  UMOV UR15, 0x7fffffdf ;  /* 0x7fffffdf000f7882 */ /* 0x000fe20000000000 */
[----:B------:R-:W-:Y:S01]  /*08d0*/  LEA R14, P2, R0, R16, 0x1 ;  /* 0x00000010000e7211 */ /* 0x000fe200078408ff */
[----:B------:R-:W-:Y:S01]  /*08e0*/  IMAD R2, R12, 0x4, R0 ;  /* 0x000000040c027824 */ /* 0x000fe200078e0200 */
[----:B------:R-:W-:Y:S01]  /*08f0*/  LEA.HI.X.SX32 R9, R9, R10, 0x1, P3 ;  /* 0x0000000a09097211 */ /* 0x000fe200018f0eff */
[----:B------:R-:W-:Y:S01]  /*0900*/  UMOV UR9, URZ ;  /* 0x0000003f00097c82 */ /* 0x000fe20008000000 */
[-C--:B------:R-:W-:Y:S01]  /*0910*/  LEA R10, P0, R11, R16.reuse, 0x1 ;  /* 0x000000100b0a7211 */ /* 0x080fe200078008ff */
[----:B------:R-:W-:Y:S01]  /*0920*/  UMOV UR4, URZ ;  /* 0x0000003f00047c82 */ /* 0x000fe20008000000 */
[-C--:B------:R-:W-:Y:S01]  /*0930*/  LEA R12, P1, R13, R16.reuse, 0x1 ;  /* 0x000000100d0c7211 */ /* 0x080fe200078208ff */
[----:B------:R-:W-:Y:S01]  /*0940*/  UMOV UR5, URZ ;  /* 0x0000003f00057c82 */ /* 0x000fe20008000000 */
[----:B------:R-:W-:Y:S01]  /*0950*/  LEA R16, P3, R2, R16, 0x1 ;  /* 0x0000001002107211 */ /* 0x000fe200078608ff */
[----:B------:R-:W-:Y:S01]  /*0960*/  USGXT.U32 UR16, UR16, 0xe ;  /* 0x0000000e1010789a */ /* 0x000fe20008000000 */
[-C--:B------:R-:W-:Y:S01]  /*0970*/  LEA.HI.X.SX32 R11, R11, R17.reuse, 0x1, P0 ;  /* 0x000000110b0b7211 */ /* 0x080fe200000f0eff */
[----:B------:R-:W-:Y:S01]  /*0980*/  UIADD3.64 UR14, UR8, -UR14, URZ ;  /* 0x8000000e080e7297 */ /* 0x000fe2000fffe03f */
[-C--:B------:R-:W-:Y:S01]  /*0990*/  LEA.HI.X.SX32 R13, R13, R17.reuse, 0x1, P1 ;  /* 0x000000110d0d7211 */ /* 0x080fe200008f0eff */
[----:B------:R-:W-:Y:S01]  /*09a0*/  UMOV UR6, URZ ;  /* 0x0000003f00067c82 */ /* 0x000fe20008000000 */
[-C--:B------:R-:W-:Y:S01]  /*09b0*/  LEA.HI.X.SX32 R15, R0, R17.reuse, 0x1, P2 ;  /* 0x00000011000f7211 */ /* 0x080fe200010f0eff */
[----:B------:R-:W-:Y:S01]  /*09c0*/  IMAD.MOV.U32 R0, RZ, RZ, 0x3f800000 ;  /* 0x3f800000ff007424 */ /* 0x000fe200078e00ff */
[----:B------:R-:W-:Y:S01]  /*09d0*/  LEA.HI.X.SX32 R17, R2, R17, 0x1, P3 ;  /* 0x0000001102117211 */ /* 0x000fe200018f0eff */
[----:B------:R-:W-:Y:S01]  /*09e0*/  ULDC UR12, c[0x0][0x238] ;  /* 0x00008e00000c7ab9 */ /* 0x000fe20000000800 */
[----:B------:R-:W-:-:S02]  /*09f0*/  MOV R2, 0x3f800000 ;  /* 0x3f80000000027802 */ /* 0x000fc40000000f00 */
[----:B------:R-:W-:-:S07]  /*0a00*/  MOV R19, 0xff800000 ;  /* 0xff80000000137802 */ /* 0x000fce0000000f00 */
.L_x_1:
[----:B------:R-:W-:Y:S01]  /*0a10*/  MOV R29, UR4 ;  /* 0x00000004001d7c02 */ /* 0x000fe20008000f00 */
[----:B------:R-:W-:Y:S01]  /*0a20*/  IMAD.U32 R27, RZ, RZ, UR4 ;  /* 0x00000004ff1b7e24 */ /* 0x000fe2000f8e00ff */
[----:B------:R-:W-:Y:S01]  /*0a30*/  MOV R25, UR4 ;  /* 0x0000000400197c02 */ /* 0x000fe20008000f00 */
[----:B------:R-:W-:Y:S02]  /*0a40*/  IMAD.U32 R31, RZ, RZ, UR4 ;  /* 0x00000004ff1f7e24 */ /* 0x000fe4000f8e00ff */
[----:B------:R-:W-:-:S04]  /*0a50*/  IMAD.WIDE R26, R27, 0x2, R22 ;  /* 0x000000021b1a7825 */ /* 0x000fc800078e0216 */
[----:B------:R-:W-:Y:S02]  /*0a60*/  IMAD.WIDE R28, R29, 0x2, R6 ;  /* 0x000000021d1c7825 */ /* 0x000fe400078e0206 */
[----:B------:R-:W2:Y:S02]  /*0a70*/  LDG.E.U16 R27, desc[UR20][R26.64] ;  /* 0x000000141a1b7981 */ /* 0x000ea4000c1e1500 */
[----:B------:R-:W-:Y:S02]  /*0a80*/  IMAD.WIDE R30, R31, 0x2, R8 ;  /* 0x000000021f1e7825 */ /* 0x000fe400078e0208 */
[----:B------:R-:W3:Y:S02]  /*0a90*/  LDG.E.U16 R29, desc[UR20][R28.64] ;  /* 0x000000141c1d7981 */ /* 0x000ee4000c1e1500 */
[----:B------:R-:W-:Y:S02]  /*0aa0*/  IMAD.WIDE R24, R25, 0x2, R52 ;  /* 0x0000000219187825 */ /* 0x000fe400078e0234 */
[----:B------:R-:W4:Y:S04]  /*0ab0*/  LDG.E.U16 R31, desc[UR20][R30.64] ;  /* 0x000000141e1f7981 */ /* 0x000f28000c1e1500 */
[----:B------:R0:W5:Y:S01]  /*0ac0*/  LDG.E.U16 R33, desc[UR20][R24.64] ;  /* 0x0000001418217981 */ /* 0x000162000c1e1500 */
[----:B------:R-:W-:Y:S01]  /*0ad0*/  BAR.SYNC.DEFER_BLOCKING 0x0 ;  /* 0x0000000000007b1d */ /* 0x000fe20000010000 */
[----:B------:R-:W-:-:S05]  /*0ae0*/  MOV R21, UR5 ;  /* 0x0000000500157c02 */ /* 0x000fca0008000f00 */
[----:B------:R-:W-:Y:S01]  /*0af0*/  IMAD.WIDE R20, R21, 0x2, R10 ;  /* 0x0000000215147825 */ /* 0x000fe200078e020a */
[----:B------:R-:W-:-:S03]  /*0b00*/  MOV R49, UR5 ;  /* 0x0000000500317c02 */ /* 0x000fc60008000f00 */
[----:B------:R-:W-:Y:S02]  /*0b10*/  IMAD.U32 R51, RZ, RZ, UR5 ;  /* 0x00000005ff337e24 */ /* 0x000fe4000f8e00ff */
[----:B------:R-:W-:-:S04]  /*0b20*/  IMAD.WIDE R48, R49, 0x2, R14 ;  /* 0x0000000231307825 */ /* 0x000fc800078e020e */
[----:B------:R-:W-:-:S04]  /*0b30*/  IMAD.WIDE R50, R51, 0x2, R12 ;  /* 0x0000000233327825 */ /* 0x000fc800078e020c */
[----:B0-----:R-:W-:-:S04]  /*0b40*/  IMAD.U32 R25, RZ, RZ, UR5 ;  /* 0x00000005ff197e24 */ /* 0x001fc8000f8e00ff */
[----:B------:R-:W-:Y:S01]  /*0b50*/  IMAD.WIDE R24, R25, 0x2, R16 ;  /* 0x0000000219187825 */ /* 0x000fe200078e0210 */
[----:B--2---:R-:W-:Y:S04]  /*0b60*/  STS.U16 [R4+UR11+0x900], R27 ;  /* 0x0009001b04007988 */ /* 0x004fe8000800040b */
[----:B---3--:R-:W-:Y:S04]  /*0b70*/  STS.U16 [R4+UR11+0xa00], R29 ;  /* 0x000a001d04007988 */ /* 0x008fe8000800040b */
[----:B----4-:R-:W-:Y:S04]  /*0b80*/  STS.U16 [R4+UR11+0xb00], R31 ;  /* 0x000b001f04007988 */ /* 0x010fe8000800040b */
[----:B-----5:R0:W-:Y:S01]  /*0b90*/  STS.U16 [R4+UR11+0x800], R33 ;  /* 0x0008002104007988 */ /* 0x0201e2000800040b */
[----:B------:R1:W-:Y:S06]  /*0ba0*/  MEMBAR.ALL.CTA ;  /* 0x0000000000007992 */ /* 0x0003ec0000008000 */
[----:B-1----:R-:W1:Y:S02]  /*0bb0*/  FENCE.VIEW.ASYNC.S ;  /* 0x00000000000073c6 */ /* 0x002e640000000000 */
[----:B-1----:R-:W-:Y:S06]  /*0bc0*/  BAR.SYNC.DEFER_BLOCKING 0x0 ;  /* 0x0000000000007b1d */ /* 0x002fec0000010000 */
[----:B------:R-:W2:Y:S04]  /*0bd0*/  LDG.E.U16 R21, desc[UR20][R20.64] ;  /* 0x0000001414157981 */ /* 0x000ea8000c1e1500 */
[----:B------:R-:W3:Y:S04]  /*0be0*/  LDG.E.U16 R49, desc[UR20][R48.64] ;  /* 0x0000001430317981 */ /* 0x000ee8000c1e1500 */
[----:B------:R-:W4:Y:S04]  /*0bf0*/  LDG.E.U16 R50, desc[UR20][R50.64] ;  /* 0x0000001432327981 */ /* 0x000f28000c1e1500 */
[----:B------:R0:W5:Y:S01]  /*0c00*/  LDG.E.U16 R48, desc[UR20][R24.64] ;  /* 0x0000001418307981 */ /* 0x000162000c1e1500 */
[----:B------:R-:W-:Y:S01]  /*0c10*/  UMOV UR17, 0x40000040 ;  /* 0x4000004000117882 */ /* 0x000fe20000000000 */
[----:B------:R-:W-:Y:S01]  /*0c20*/  UMOV UR18, UR8 ;  /* 0x0000000800127c82 */ /* 0x000fe20008000000 */
[----:B------:R-:W-:Y:S01]  /*0c30*/  UMOV UR19, 0xc0000010 ;  /* 0xc000001000137882 */ /* 0x000fe20000000000 */
[----:B0-----:R-:W-:-:S06]  /*0c40*/  WARPGROUP.ARRIVE ;  /* 0x00000000000079c5 */ /* 0x001fcc0000000000 */
[----:B------:R-:W-:Y:S03]  /*0c50*/  HGMMA.64x32x16.F32.BF16 R24, gdesc[UR16].tnspA, RZ, !UPT, gsb0 ;  /* 0x20600000101879f0 */ /* 0x000fe6000c0018ff */
[----:B------:R-:W-:Y:S02]  /*0c60*/  WARPGROUP.DEPBAR.LE gsb0, 0x0 ;  /* 0x00008000000079c5 */ /* 0x000fe40000010000 */
[----:B------:R-:W-:Y:S01]  /*0c70*/  FMUL R20, R24, UR12 ;  /* 0x0000000c18147c20 */ /* 0x000fe20008400000 */
[----:B------:R-:W-:Y:S01]  /*0c80*/  FMUL R51, R25, UR12 ;  /* 0x0000000c19337c20 */ /* 0x000fe20008400000 */
[----:B------:R-:W-:Y:S04]  /*0c90*/  BAR.SYNC.DEFER_BLOCKING 0x0 ;  /* 0x0000000000007b1d */ /* 0x000fe80000010000 */
[----:B------:R-:W-:Y:S01]  /*0ca0*/  FMNMX R51, R20, R51, !PT ;  /* 0x0000003314337209 */ /* 0x000fe20007800000 */
[----:B------:R-:W-:-:S05]  /*0cb0*/  FMUL R20, R28, UR12 ;  /* 0x0000000c1c147c20 */ /* 0x000fca0008400000 */
[----:B------:R-:W-:Y:S01]  /*0cc0*/  FMNMX R51, R20, R51, !PT ;  /* 0x0000003314337209 */ /* 0x000fe20007800000 */
[----:B------:R-:W-:-:S05]  /*0cd0*/  FMUL R20, R29, UR12 ;  /* 0x0000000c1d147c20 */ /* 0x000fca0008400000 */
[----:B------:R-:W-:Y:S01]  /*0ce0*/  FMNMX R51, R20, R51, !PT ;  /* 0x0000003314337209 */ /* 0x000fe20007800000 */
[----:B------:R-:W-:-:S05]  /*0cf0*/  FMUL R20, R32, UR12 ;  /* 0x0000000c20147c20 */ /* 0x000fca0008400000 */
[----:B------:R-:W-:Y:S01]  /*0d00*/  FMNMX R51, R20, R51, !PT ;  /* 0x0000003314337209 */ /* 0x000fe20007800000 */
[----:B------:R-:W-:-:S05]  /*0d10*/  FMUL R20, R33, UR12 ;  /* 0x0000000c21147c20 */ /* 0x000fca0008400000 */
[----:B------:R-:W-:Y:S01]  /*0d20*/  FMNMX R20, R20, R51, !PT ;  /* 0x0000003314147209 */ /* 0x000fe20007800000 */
[----:B--2---:R0:W-:Y:S02]  /*0d30*/  STS.U16 [R4+UR11+0x800], R21 ;  /* 0x0008001504007988 */ /* 0x0041e4000800040b */
[----:B0-----:R-:W-:Y:S02]  /*0d40*/  FMUL R21, R36, UR12 ;  /* 0x0000000c24157c20 */ /* 0x001fe40008400000 */
[----:B---3--:R-:W-:Y:S03]  /*0d50*/  STS.U16 [R4+UR11+0xa00], R49 ;  /* 0x000a003104007988 */ /* 0x008fe6000800040b */
[----:B------:R-:W-:Y:S01]  /*0d60*/  FMNMX R20, R21, R20, !PT ;  /* 0x0000001415147209 */ /* 0x000fe20007800000 */
[----:B------:R-:W-:Y:S01]  /*0d70*/  FMUL R21, R37, UR12 ;  /* 0x0000000c25157c20 */ /* 0x000fe20008400000 */
[----:B----4-:R0:W-:Y:S04]  /*0d80*/  STS.U16 [R3+UR11+0x900], R50 ;  /* 0x0009003203007988 */ /* 0x0101e8000800040b */
[----:B0-----:R-:W-:-:S05]  /*0d90*/  FMNMX R50, R21, R20, !PT ;  /* 0x0000001415327209 */ /* 0x001fca0007800000 */
[----:B------:R-:W0:Y:S02]  /*0da0*/  SHFL.BFLY PT, R21, R50, 0x2, 0x1f ;  /* 0x0c401f0032157f89 */ /* 0x000e2400000e0000 */
[----:B0-----:R-:W-:-:S05]  /*0db0*/  FMNMX R51, R50, R21, !PT ;  /* 0x0000001532337209 */ /* 0x001fca0007800000 */
[----:B------:R-:W0:Y:S01]  /*0dc0*/  SHFL.BFLY PT, R20, R51, 0x1, 0x1f ;  /* 0x0c201f0033147f89 */ /* 0x000e2200000e0000 */
[----:B------:R-:W-:Y:S01]  /*0dd0*/  FMUL R49, R27, UR12 ;  /* 0x0000000c1b317c20 */ /* 0x000fe20008400000 */
[----:B0-----:R-:W-:Y:S01]  /*0de0*/  FMNMX R21, R51, R20, !PT ;  /* 0x0000001433157209 */ /* 0x001fe20007800000 */
        /* <DEDUP_REMOVED lines=13> */
[----:B------:R-:W-:-:S05]  /*0ec0*/  FMNMX R49, R49, R20, !PT ;  /* 0x0000001431317209 */ /* 0x000fca0007800000 */
[----:B------:R-:W0:Y:S01]  /*0ed0*/  SHFL.BFLY PT, R50, R49, 0x2, 0x1f ;  /* 0x0c401f0031327f89 */ /* 0x000e2200000e0000 */
[----:B------:R-:W-:Y:S02]  /*0ee0*/  FMNMX R21, R21, R18, !PT ;  /* 0x0000001215157209 */ /* 0x000fe40007800000 */
[----:B0-----:R-:W-:-:S05]  /*0ef0*/  FMNMX R50, R49, R50, !PT ;  /* 0x0000003231327209 */ /* 0x001fca0007800000 */
[----:B------:R-:W0:Y:S01]  /*0f00*/  SHFL.BFLY PT, R51, R50, 0x1, 0x1f ;  /* 0x0c201f0032337f89 */ /* 0x000e2200000e0000 */
[--C-:B------:R-:W-:Y:S01]  /*0f10*/  FFMA R29, R29, UR12, -R21.reuse ;  /* 0x0000000c1d1d7c23 */ /* 0x100fe20008000815 */
[--C-:B------:R-:W-:Y:S01]  /*0f20*/  FFMA R32, R32, UR12, -R21.reuse ;  /* 0x0000000c20207c23 */ /* 0x100fe20008000815 */
[--C-:B------:R-:W-:Y:S01]  /*0f30*/  FFMA R24, R24, UR12, -R21.reuse ;  /* 0x0000000c18187c23 */ /* 0x100fe20008000815 */
[--C-:B------:R-:W-:Y:S01]  /*0f40*/  FFMA R25, R25, UR12, -R21.reuse ;  /* 0x0000000c19197c23 */ /* 0x100fe20008000815 */
[----:B------:R-:W-:Y:S01]  /*0f50*/  FMUL R49, R29, 1.4426950216293334961 ;  /* 0x3fb8aa3b1d317820 */ /* 0x000fe20000400000 */
[----:B------:R-:W-:Y:S01]  /*0f60*/  FMUL R29, R32, 1.4426950216293334961 ;  /* 0x3fb8aa3b201d7820 */ /* 0x000fe20000400000 */
[----:B------:R-:W-:Y:S01]  /*0f70*/  FMUL R24, R24, 1.4426950216293334961 ;  /* 0x3fb8aa3b18187820 */ /* 0x000fe20000400000 */
[----:B------:R-:W-:Y:S01]  /*0f80*/  FMUL R25, R25, 1.4426950216293334961 ;  /* 0x3fb8aa3b19197820 */ /* 0x000fe20000400000 */
[--C-:B------:R-:W-:Y:S01]  /*0f90*/  FFMA R28, R28, UR12, -R21.reuse ;  /* 0x0000000c1c1c7c23 */ /* 0x100fe20008000815 */
[--C-:B------:R-:W-:Y:S01]  /*0fa0*/  FFMA R33, R33, UR12, -R21.reuse ;  /* 0x0000000c21217c23 */ /* 0x100fe20008000815 */
[----:B------:R-:W-:-:S02]  /*0fb0*/  FFMA R36, R36, UR12, -R21 ;  /* 0x0000000c24247c23 */ /* 0x000fc40008000815 */
[----:B------:R-:W-:Y:S01]  /*0fc0*/  FMUL R28, R28, 1.4426950216293334961 ;  /* 0x3fb8aa3b1c1c7820 */ /* 0x000fe20000400000 */
[----:B------:R-:W-:Y:S01]  /*0fd0*/  MUFU.EX2 R24, R24 ;  /* 0x0000001800187308 */ /* 0x000fe20000000800 */
[----:B0-----:R-:W-:-:S04]  /*0fe0*/  FMNMX R32, R50, R51, !PT ;  /* 0x0000003332207209 */ /* 0x001fc80007800000 */
[----:B------:R-:W-:-:S03]  /*0ff0*/  FMNMX R32, R32, R19, !PT ;  /* 0x0000001320207209 */ /* 0x000fc60007800000 */
[----:B------:R-:W0:Y:S01]  /*1000*/  MUFU.EX2 R25, R25 ;  /* 0x0000001900197308 */ /* 0x000e220000000800 */
[----:B------:R-:W-:Y:S01]  /*1010*/  FMUL R20, R33, 1.4426950216293334961 ;  /* 0x3fb8aa3b21147820 */ /* 0x000fe20000400000 */
[--C-:B------:R-:W-:Y:S01]  /*1020*/  FFMA R27, R27, UR12, -R32.reuse ;  /* 0x0000000c1b1b7c23 */ /* 0x100fe20008000820 */
[----:B------:R-:W-:Y:S01]  /*1030*/  FFMA R26, R26, UR12, -R32 ;  /* 0x0000000c1a1a7c23 */ /* 0x000fe20008000820 */
[----:B------:R-:W-:Y:S01]  /*1040*/  FMUL R33, R36, 1.4426950216293334961 ;  /* 0x3fb8aa3b24217820 */ /* 0x000fe20000400000 */
[----:B------:R-:W-:-:S03]  /*1050*/  FFMA R37, R37, UR12, -R21 ;  /* 0x0000000c25257c23 */ /* 0x000fc60008000815 */
[----:B------:R-:W1:Y:S01]  /*1060*/  MUFU.EX2 R28, R28 ;  /* 0x0000001c001c7308 */ /* 0x000e620000000800 */
[----:B------:R-:W-:Y:S01]  /*1070*/  FADD R36, -R21, R18 ;  /* 0x0000001215247221 */ /* 0x000fe20000000100 */
[----:B------:R-:W-:Y:S01]  /*1080*/  FMUL R27, R27, 1.4426950216293334961 ;  /* 0x3fb8aa3b1b1b7820 */ /* 0x000fe20000400000 */
[----:B------:R-:W-:Y:S01]  /*1090*/  FMUL R26, R26, 1.4426950216293334961 ;  /* 0x3fb8aa3b1a1a7820 */ /* 0x000fe20000400000 */
[----:B------:R-:W-:Y:S01]  /*10a0*/  FMUL R50, R37, 1.4426950216293334961 ;  /* 0x3fb8aa3b25327820 */ /* 0x000fe20000400000 */
[----:B------:R-:W-:-:S03]  /*10b0*/  FMUL R37, R36, 1.4426950216293334961 ;  /* 0x3fb8aa3b24257820 */ /* 0x000fc60000400000 */
[----:B------:R-:W2:Y:S01]  /*10c0*/  MUFU.EX2 R49, R49 ;  /* 0x0000003100317308 */ /* 0x000ea20000000800 */
[----:B-----5:R3:W-:Y:S01]  /*10d0*/  STS.U16 [R3+UR11+0xb00], R48 ;  /* 0x000b003003007988 */ /* 0x0207e2000800040b */
[----:B------:R4:W-:Y:S06]  /*10e0*/  MEMBAR.ALL.CTA ;  /* 0x0000000000007992 */ /* 0x0009ec0000008000 */
[----:B----4-:R-:W4:Y:S01]  /*10f0*/  FENCE.VIEW.ASYNC.S ;  /* 0x00000000000073c6 */ /* 0x010f220000000000 */
[----:B------:R1:W-:Y:S01]  /*1100*/  MUFU.EX2 R36, R26 ;  /* 0x0000001a00247308 */ /* 0x0003e20000000800 */
[----:B0-----:R-:W-:-:S07]  /*1110*/  FADD R51, R24, R25 ;  /* 0x0000001918337221 */ /* 0x001fce0000000000 */
[----:B------:R-:W0:Y:S01]  /*1120*/  MUFU.EX2 R27, R27 ;  /* 0x0000001b001b7308 */ /* 0x000e220000000800 */
[----:B-1----:R-:W-:Y:S01]  /*1130*/  FADD R26, R28, R51 ;  /* 0x000000331c1a7221 */ /* 0x002fe20000000000 */
[----:B------:R-:W-:Y:S01]  /*1140*/  F2FP.BF16.F32.PACK_AB R24, R25, R24 ;  /* 0x000000181918723e */ /* 0x000fe200000010ff */
[--C-:B------:R-:W-:Y:S01]  /*1150*/  FFMA R25, R38, UR12, -R32.reuse ;  /* 0x0000000c26197c23 */ /* 0x100fe20008000820 */
[----:B------:R-:W-:Y:S01]  /*1160*/  FFMA R30, R30, UR12, -R32 ;  /* 0x0000000c1e1e7c23 */ /* 0x000fe20008000820 */
[C---:B--2---:R-:W-:Y:S01]  /*1170*/  FADD R38, R49.reuse, R26 ;  /* 0x0000001a31267221 */ /* 0x044fe20000000000 */
[----:B------:R-:W-:Y:S01]  /*1180*/  F2FP.BF16.F32.PACK_AB R26, R49, R28 ;  /* 0x0000001c311a723e */ /* 0x000fe200000010ff */
[----:B------:R-:W-:Y:S01]  /*1190*/  FMUL R28, R25, 1.4426950216293334961 ;  /* 0x3fb8aa3b191c7820 */ /* 0x000fe20000400000 */
[----:B------:R-:W-:Y:S01]  /*11a0*/  FMUL R30, R30, 1.4426950216293334961 ;  /* 0x3fb8aa3b1e1e7820 */ /* 0x000fe20000400000 */
[--C-:B------:R-:W-:Y:S01]  /*11b0*/  FFMA R31, R31, UR12, -R32.reuse ;  /* 0x0000000c1f1f7c23 */ /* 0x100fe20008000820 */
[--C-:B------:R-:W-:Y:S01]  /*11c0*/  FFMA R34, R34, UR12, -R32.reuse ;  /* 0x0000000c22227c23 */ /* 0x100fe20008000820 */
[--C-:B------:R-:W-:Y:S01]  /*11d0*/  FFMA R35, R35, UR12, -R32.reuse ;  /* 0x0000000c23237c23 */ /* 0x100fe20008000820 */
[----:B---3--:R-:W-:Y:S01]  /*11e0*/  FADD R48, -R32, R19 ;  /* 0x0000001320307221 */ /* 0x008fe20000000100 */
[----:B------:R-:W-:Y:S01]  /*11f0*/  FMUL R31, R31, 1.4426950216293334961 ;  /* 0x3fb8aa3b1f1f7820 */ /* 0x000fe20000400000 */
[----:B0-----:R-:W-:Y:S01]  /*1200*/  FADD R49, R36, R27 ;  /* 0x0000001b24317221 */ /* 0x001fe20000000000 */
[----:B------:R-:W-:Y:S01]  /*1210*/  F2FP.BF16.F32.PACK_AB R25, R27, R36 ;  /* 0x000000241b19723e */ /* 0x000fe200000010ff */
[----:B------:R-:W-:Y:S01]  /*1220*/  FFMA R27, R39, UR12, -R32 ;  /* 0x0000000c271b7c23 */ /* 0x000fe20008000820 */
[----:B------:R-:W-:Y:S01]  /*1230*/  FMUL R34, R34, 1.4426950216293334961 ;  /* 0x3fb8aa3b22227820 */ /* 0x000fe20000400000 */
[----:B------:R-:W-:Y:S01]  /*1240*/  FMUL R35, R35, 1.4426950216293334961 ;  /* 0x3fb8aa3b23237820 */ /* 0x000fe20000400000 */
[----:B------:R-:W-:Y:S01]  /*1250*/  FMUL R48, R48, 1.4426950216293334961 ;  /* 0x3fb8aa3b30307820 */ /* 0x000fe20000400000 */
[----:B------:R-:W-:Y:S01]  /*1260*/  FMUL R36, R27, 1.4426950216293334961 ;  /* 0x3fb8aa3b1b247820 */ /* 0x000fe20000400000 */
[----:B------:R-:W0:Y:S08]  /*1270*/  MUFU.EX2 R30, R30 ;  /* 0x0000001e001e7308 */ /* 0x000e300000000800 */
[----:B------:R-:W1:Y:S08]  /*1280*/  MUFU.EX2 R37, R37 ;  /* 0x0000002500257308 */ /* 0x000e700000000800 */
[----:B------:R-:W2:Y:S08]  /*1290*/  MUFU.EX2 R39, R48 ;  /* 0x0000003000277308 */ /* 0x000eb00000000800 */
[----:B------:R-:W-:Y:S08]  /*12a0*/  MUFU.EX2 R29, R29 ;  /* 0x0000001d001d7308 */ /* 0x000ff00000000800 */
[----:B------:R-:W-:Y:S08]  /*12b0*/  MUFU.EX2 R20, R20 ;  /* 0x0000001400147308 */ /* 0x000ff00000000800 */
[----:B------:R-:W3:Y:S08]  /*12c0*/  MUFU.EX2 R31, R31 ;  /* 0x0000001f001f7308 */ /* 0x000ef00000000800 */
[----:B------:R-:W-:Y:S08]  /*12d0*/  MUFU.EX2 R33, R33 ;  /* 0x0000002100217308 */ /* 0x000ff00000000800 */
[----:B------:R0:W-:Y:S08]  /*12e0*/  MUFU.EX2 R18, R50 ;  /* 0x0000003200127308 */ /* 0x0001f00000000800 */
[----:B------:R-:W-:Y:S08]  /*12f0*/  MUFU.EX2 R34, R34 ;  /* 0x0000002200227308 */ /* 0x000ff00000000800 */
[----:B------:R-:W5:Y:S08]  /*1300*/  MUFU.EX2 R35, R35 ;  /* 0x0000002300237308 */ /* 0x000f700000000800 */
[----:B------:R4:W-:Y:S08]  /*1310*/  MUFU.EX2 R19, R28 ;  /* 0x0000001c00137308 */ /* 0x0009f00000000800 */
[----:B------:R-:W5:Y:S01]  /*1320*/  MUFU.EX2 R36, R36 ;  /* 0x0000002400247308 */ /* 0x000f620000000800 */
[----:B0-----:R-:W-:Y:S01]  /*1330*/  FADD R50, R30, R49 ;  /* 0x000000311e327221 */ /* 0x001fe20000000000 */
[-C--:B-1----:R-:W-:Y:S01]  /*1340*/  FMUL R40, R40, R37.reuse ;  /* 0x0000002528287220 */ /* 0x082fe20000400000 */
[-C--:B------:R-:W-:Y:S01]  /*1350*/  FMUL R41, R41, R37.reuse ;  /* 0x0000002529297220 */ /* 0x080fe20000400000 */
[----:B------:R-:W-:Y:S01]  /*1360*/  FMUL R44, R44, R37 ;  /* 0x000000252c2c7220 */ /* 0x000fe20000400000 */
[-C--:B--2---:R-:W-:Y:S01]  /*1370*/  FMUL R42, R42, R39.reuse ;  /* 0x000000272a2a7220 */ /* 0x084fe20000400000 */
[-C--:B------:R-:W-:Y:S01]  /*1380*/  FMUL R43, R43, R39.reuse ;  /* 0x000000272b2b7220 */ /* 0x080fe20000400000 */
[----:B------:R-:W-:Y:S01]  /*1390*/  FMUL R46, R46, R39 ;  /* 0x000000272e2e7220 */ /* 0x000fe20000400000 */
[----:B------:R-:W-:Y:S01]  /*13a0*/  FMUL R45, R45, R37 ;  /* 0x000000252d2d7220 */ /* 0x000fe20000400000 */
[----:B------:R-:W-:Y:S01]  /*13b0*/  FMUL R47, R47, R39 ;  /* 0x000000272f2f7220 */ /* 0x000fe20000400000 */
[C---:B---3--:R-:W-:Y:S01]  /*13c0*/  FADD R49, R31.reuse, R50 ;  /* 0x000000321f317221 */ /* 0x048fe20000000000 */
[----:B------:R-:W-:Y:S01]  /*13d0*/  F2FP.BF16.F32.PACK_AB R27, R31, R30 ;  /* 0x0000001e1f1b723e */ /* 0x000fe200000010ff */
[----:B------:R-:W-:Y:S01]  /*13e0*/  FADD R51, R29, R38 ;  /* 0x000000261d337221 */ /* 0x000fe20000000000 */
[----:B----4-:R-:W-:-:S02]  /*13f0*/  F2FP.BF16.F32.PACK_AB R28, R20, R29 ;  /* 0x0000001d141c723e */ /* 0x010fc400000010ff */
[----:B-----5:R-:W-:Y:S02]  /*1400*/  F2FP.BF16.F32.PACK_AB R29, R35, R34 ;  /* 0x00000022231d723e */ /* 0x020fe400000010ff */
[----:B------:R-:W-:Y:S02]  /*1410*/  F2FP.BF16.F32.PACK_AB R30, R18, R33 ;  /* 0x00000021121e723e */ /* 0x000fe400000010ff */
[----:B------:R-:W-:Y:S01]  /*1420*/  F2FP.BF16.F32.PACK_AB R31, R36, R19 ;  /* 0x00000013241f723e */ /* 0x000fe200000010ff */
[----:B------:R-:W-:Y:S06]  /*1430*/  BAR.SYNC.DEFER_BLOCKING 0x0 ;  /* 0x0000000000007b1d */ /* 0x000fec0000010000 */
[----:B------:R-:W-:Y:S01]  /*1440*/  UMOV UR18, UR8 ;  /* 0x0000000800127c82 */ /* 0x000fe20008000000 */
[----:B------:R-:W-:Y:S01]  /*1450*/  UMOV UR19, 0x80000020 ;  /* 0x8000002000137882 */ /* 0x000fe20000000000 */
[----:B------:R-:W-:-:S06]  /*1460*/  WARPGROUP.ARRIVE ;  /* 0x00000000000079c5 */ /* 0x000fcc0000000000 */
[----:B------:R-:W-:Y:S01]  /*1470*/  HGMMA.64x16x16.F32.BF16 R40, R24, gdesc[UR16], R40 ;  /* 0x0020001018287df0 */ /* 0x000fe20008701828 */
[----:B------:R-:W-:Y:S01]  /*1480*/  FADD R38, R34, R49 ;  /* 0x0000003122267221 */ /* 0x000fe20000000000 */
[----:B------:R-:W-:-:S03]  /*1490*/  FADD R20, R20, R51 ;  /* 0x0000003314147221 */ /* 0x000fc60000000000 */
[----:B------:R-:W-:Y:S01]  /*14a0*/  FADD R38, R35, R38 ;  /* 0x0000002623267221 */ /* 0x000fe20000000000 */
[----:B------:R-:W-:-:S03]  /*14b0*/  FADD R33, R33, R20 ;  /* 0x0000001421217221 */ /* 0x000fc60000000000 */
[----:B------:R-:W-:Y:S01]  /*14c0*/  FADD R19, R19, R38 ;  /* 0x0000002613137221 */ /* 0x000fe20000000000 */
[----:B------:R-:W-:-:S03]  /*14d0*/  FADD R33, R18, R33 ;  /* 0x0000002112217221 */ /* 0x000fc60000000000 */
[----:B------:R-:W-:Y:S02]  /*14e0*/  FADD R19, R36, R19 ;  /* 0x0000001324137221 */ /* 0x000fe40000000000 */
[----:B------:R-:W0:Y:S04]  /*14f0*/  SHFL.BFLY PT, R18, R33, 0x2, 0x1f ;  /* 0x0c401f0021127f89 */ /* 0x000e2800000e0000 */
[----:B------:R-:W1:Y:S01]  /*1500*/  SHFL.BFLY PT, R20, R19, 0x2, 0x1f ;  /* 0x0c401f0013147f89 */ /* 0x000e6200000e0000 */
[----:B------:R-:W-:Y:S01]  /*1510*/  UIADD3 UR6, UR6, 0x20, URZ ;  /* 0x0000002006067890 */ /* 0x000fe2000fffe03f */
[----:B------:R-:W-:Y:S01]  /*1520*/  HGMMA.64x16x16.F32.BF16 R40, R28, gdesc[UR12], R40, gsb0 ;  /* 0x0020000c1c287df0 */ /* 0x000fe20008001828 */
[----:B0-----:R-:W-:Y:S01]  /*1530*/  FADD R18, R33, R18 ;  /* 0x0000001221127221 */ /* 0x001fe20000000000 */
[----:B-1----:R-:W-:-:S04]  /*1540*/  FADD R34, R19, R20 ;  /* 0x0000001413227221 */ /* 0x002fc80000000000 */
[----:B------:R-:W0:Y:S04]  /*1550*/  SHFL.BFLY PT, R35, R18, 0x1, 0x1f ;  /* 0x0c201f0012237f89 */ /* 0x000e2800000e0000 */
[----:B------:R-:W1:Y:S01]  /*1560*/  SHFL.BFLY PT, R49, R34, 0x1, 0x1f ;  /* 0x0c201f0022317f89 */ /* 0x000e6200000e0000 */
[----:B------:R-:W-:-:S06]  /*1570*/  UISETP.GE.AND UP0, UPT, UR6, UR22, UPT ;  /* 0x000000160600728c */ /* 0x000fcc000bf06270 */
[----:B------:R-:W-:Y:S01]  /*1580*/  PLOP3.LUT P0, PT, PT, PT, UP0, 0x80, 0x0 ;  /* 0x000000000000781c */ /* 0x000fe20003f0f008 */
[----:B------:R-:W-:Y:S02]  /*1590*/  ULEA UR4, UR7, UR4, 0x5 ;  /* 0x0000000407047291 */ /* 0x000fe4000f8e283f */
[----:B------:R-:W-:Y:S01]  /*15a0*/  ULEA UR5, UR13, UR5, 0x5 ;  /* 0x000000050d057291 */ /* 0x000fe2000f8e283f */
[----:B------:R-:W-:Y:S02]  /*15b0*/  IMAD.MOV.U32 R19, RZ, RZ, R32 ;  /* 0x000000ffff137224 */ /* 0x000fe400078e0020 */
[----:B0-----:R-:W-:Y:S01]  /*15c0*/  FADD R20, R18, R35 ;  /* 0x0000002312147221 */ /* 0x001fe20000000000 */
[----:B-1----:R-:W-:-:S03]  /*15d0*/  FADD R36, R34, R49 ;  /* 0x0000003122247221 */ /* 0x002fc60000000000 */
[----:B------:R-:W-:Y:S01]  /*15e0*/  FFMA R2, R37, R2, R20 ;  /* 0x0000000225027223 */ /* 0x000fe20000000014 */
[----:B------:R-:W-:Y:S01]  /*15f0*/  MOV R18, R21 ;  /* 0x0000001500127202 */ /* 0x000fe20000000f00 */
[----:B------:R-:W-:Y:S01]  /*1600*/  FFMA R0, R39, R0, R36 ;  /* 0x0000000027007223 */ /* 0x000fe20000000024 */
[----:B------:R-:W-:Y:S02]  /*1610*/  WARPGROUP.DEPBAR.LE gsb0, 0x0 ;  /* 0x00008000000079c5 */ /* 0x000fe40000010000 */
[----:B------:R-:W-:Y:S05]  /*1620*/  @!P0 BRA `(.L_x_1) ;  /* 0xfffffff000f88947 */ /* 0x000fea000383ffff */
.L_x_0:
[----:B0-----:R-:W0:Y:S01]  /*1630*/  S2R R3, SR_TID.X ;  /* 0x0000000000037919 */ /* 0x001e220000002100 */
[----:B------:R-:W-:Y:S01]  /*1640*/  MOV R8, R0 ;  /* 0x0000000000087202 */ /* 0x000fe20000000f00 */
[----:B------:R-:W-:Y:S01]  /*1650*/  FMUL R7, R46, 0.25 ;  /* 0x3e8000002e077820 */ /* 0x000fe20000400000 */
[----:B------:R-:W-:Y:S02]  /*1660*/  IMAD.MOV.U32 R25, RZ, RZ, R2 ;  /* 0x000000ffff197224 */ /* 0x000fe400078e0002 */
[----:B------:R-:W-:Y:S01]  /*1670*/  FMUL R2, R43, 0.25 ;  /* 0x3e8000002b027820 */ /* 0x000fe20000400000 */
[C---:B------:R-:W-:Y:S01]  /*1680*/  FSETP.GT.AND P0, PT, |R8|.reuse, 8.50705917302346158658e+37, PT ;  /* 0x7e8000000800780b */ /* 0x040fe20003f04200 */
[----:B------:R-:W-:Y:S01]  /*1690*/  FMUL R0, R47, 0.25 ;  /* 0x3e8000002f007820 */ /* 0x000fe20000400000 */
[----:B------:R-:W-:Y:S01]  /*16a0*/  FSETP.GEU.AND P3, PT, R8, 1.175494350822287508e-38, PT ;  /* 0x008000000800780b */ /* 0x000fe20003f6e000 */
[----:B------:R-:W-:Y:S01]  /*16b0*/  FMUL R9, R40, 0.25 ;  /* 0x3e80000028097820 */ /* 0x000fe20000400000 */
[----:B------:R-:W-:Y:S01]  /*16c0*/  FSEL R46, R7, R46, P0 ;  /* 0x0000002e072e7208 */ /* 0x000fe20000000000 */
[----:B------:R-:W-:Y:S01]  /*16d0*/  FMUL R7, R42, 0.25 ;  /* 0x3e8000002a077820 */ /* 0x000fe20000400000 */
[----:B------:R-:W-:Y:S01]  /*16e0*/  FSEL R43, R2, R43, P0 ;  /* 0x0000002b022b7208 */ /* 0x000fe20000000000 */
[----:B------:R-:W-:Y:S01]  /*16f0*/  BAR.SYNC.DEFER_BLOCKING 0x0 ;  /* 0x0000000000007b1d */ /* 0x000fe20000010000 */
[----:B------:R-:W-:Y:S01]  /*1700*/  FSEL R47, R0, R47, P0 ;  /* 0x0000002f002f7208 */ /* 0x000fe20000000000 */
[----:B------:R-:W-:Y:S01]  /*1710*/  FMUL R0, R45, 0.25 ;  /* 0x3e8000002d007820 */ /* 0x000fe20000400000 */
[----:B------:R-:W-:Y:S01]  /*1720*/  FSEL R42, R7, R42, P0 ;  /* 0x0000002a072a7208 */ /* 0x000fe20000000000 */
[----:B------:R-:W-:Y:S01]  /*1730*/  FMUL R7, R44, 0.25 ;  /* 0x3e8000002c077820 */ /* 0x000fe20000400000 */
[C---:B------:R-:W-:Y:S01]  /*1740*/  FSETP.GT.AND P1, PT, |R25|.reuse, 8.50705917302346158658e+37, PT ;  /* 0x7e8000001900780b */ /* 0x040fe20003f24200 */
[----:B------:R-:W-:Y:S01]  /*1750*/  ULDC.64 UR4, c[0x0][0x270] ;  /* 0x00009c0000047ab9 */ /* 0x000fe20000000a00 */
[----:B------:R-:W-:Y:S01]  /*1760*/  FSETP.GEU.AND P2, PT, R25, 1.175494350822287508e-38, PT ;  /* 0x008000001900780b */ /* 0x000fe20003f4e000 */
[----:B------:R-:W-:Y:S01]  /*1770*/  UIMAD UR4, UR10, UR4, URZ ;  /* 0x000000040a0472a4 */ /* 0x000fe2000f8e023f */
[----:B------:R-:W-:Y:S01]  /*1780*/  FSEL R17, R7, R44, P1 ;  /* 0x0000002c07117208 */ /* 0x000fe20000800000 */
[----:B------:R-:W-:Y:S01]  /*1790*/  FMUL R7, R8, 8388608 ;  /* 0x4b00000008077820 */ /* 0x000fe20000400000 */
[----:B------:R-:W-:Y:S01]  /*17a0*/  FSEL R45, R0, R45, P1 ;  /* 0x0000002d002d7208 */ /* 0x000fe20000800000 */
[----:B------:R-:W-:Y:S01]  /*17b0*/  FMUL R0, R41, 0.25 ;  /* 0x3e80000029007820 */ /* 0x000fe20000400000 */
[----:B------:R-:W-:Y:S01]  /*17c0*/  FSEL R19, R9, R40, P1 ;  /* 0x0000002809137208 */ /* 0x000fe20000800000 */
[----:B------:R-:W-:Y:S01]  /*17d0*/  USHF.L.U32 UR6, UR4, 0x1, URZ ;  /* 0x0000000104067899 */ /* 0x000fe2000800063f */
[----:B------:R-:W-:-:S02]  /*17e0*/  FSETP.GEU.AND P5, PT, |R25|, 1.175494350822287508e-38, PT ;  /* 0x008000001900780b */ /* 0x000fc40003fae200 */
[----:B------:R-:W-:Y:S02]  /*17f0*/  FSEL R41, R0, R41, P1 ;  /* 0x0000002900297208 */ /* 0x000fe40000800000 */
[----:B------:R-:W-:Y:S02]  /*1800*/  FSETP.GEU.AND P4, PT, |R8|, 1.175494350822287508e-38, PT ;  /* 0x008000000800780b */ /* 0x000fe40003f8e200 */
[C---:B0-----:R-:W-:Y:S02]  /*1810*/  LOP3.LUT R4, R3.reuse, 0x7, RZ, 0xc0, !PT ;  /* 0x0000000703047812 */ /* 0x041fe400078ec0ff */
[----:B------:R-:W-:Y:S02]  /*1820*/  SHF.L.U32 R2, R3, 0x2, RZ ;  /* 0x0000000203027819 */ /* 0x000fe400000006ff */
[----:B------:R-:W-:Y:S02]  /*1830*/  LEA R11, R4, UR11, 0x4 ;  /* 0x0000000b040b7c11 */ /* 0x000fe4000f8e20ff */
[----:B------:R-:W-:Y:S01]  /*1840*/  LOP3.LUT R2, R2, 0xc0, RZ, 0xc0, !PT ;  /* 0x000000c002027812 */ /* 0x000fe200078ec0ff */
[----:B------:R-:W-:Y:S01]  /*1850*/  @!P5 FMUL R45, R45, 16777216 ;  /* 0x4b8000002d2dd820 */ /* 0x000fe20000400000 */
[----:B------:R-:W-:Y:S01]  /*1860*/  LOP3.LUT R14, R3, 0x8, RZ, 0xc0, !PT ;  /* 0x00000008030e7812 */ /* 0x000fe200078ec0ff */
[----:B------:R-:W-:Y:S01]  /*1870*/  IMAD R13, R4, -0x8, R11 ;  /* 0xfffffff8040d7824 */ /* 0x000fe200078e020b */
[----:B------:R-:W-:Y:S01]  /*1880*/  FSEL R4, R7, R8, !P3 ;  /* 0x0000000807047208 */ /* 0x000fe20005800000 */
[----:B------:R-:W-:Y:S01]  /*1890*/  @P0 FMUL R8, R8, 0.25 ;  /* 0x3e80000008080820 */ /* 0x000fe20000400000 */
[----:B------:R-:W-:Y:S01]  /*18a0*/  LOP3.LUT R12, R3, 0x70, RZ, 0xc0, !PT ;  /* 0x00000070030c7812 */ /* 0x000fe200078ec0ff */
[----:B------:R-:W-:-:S02]  /*18b0*/  IMAD.IADD R23, R2, 0x1, R13 ;  /* 0x0000000102177824 */ /* 0x000fc400078e020d */
[----:B------:R-:W-:Y:S01]  /*18c0*/  FMUL R2, R25, 8388608 ;  /* 0x4b00000019027820 */ /* 0x000fe20000400000 */
[----:B------:R-:W-:Y:S01]  /*18d0*/  VIADD R7, R4, 0xc0cafb0d ;  /* 0xc0cafb0d04077836 */ /* 0x000fe20000000000 */
[----:B------:R-:W-:Y:S01]  /*18e0*/  LEA R15, R14, R11, 0x7 ;  /* 0x0000000b0e0f7211 */ /* 0x000fe200078e38ff */
[----:B------:R-:W-:Y:S01]  /*18f0*/  @!P4 FMUL R8, R8, 16777216 ;  /* 0x4b8000000808c820 */ /* 0x000fe20000400000 */
[----:B------:R-:W-:Y:S01]  /*1900*/  FSEL R6, RZ, -23, P2 ;  /* 0xc1b80000ff067808 */ /* 0x000fe20001000000 */
[----:B------:R-:W-:Y:S01]  /*1910*/  @!P5 FMUL R17, R17, 16777216 ;  /* 0x4b8000001111d820 */ /* 0x000fe20000400000 */
[----:B------:R-:W-:Y:S01]  /*1920*/  FSEL R2, R2, R25, !P2 ;  /* 0x0000001902027208 */ /* 0x000fe20005000000 */
[----:B------:R-:W-:Y:S01]  /*1930*/  @P1 FMUL R25, R25, 0.25 ;  /* 0x3e80000019191820 */ /* 0x000fe20000400000 */
[----:B------:R-:W-:Y:S01]  /*1940*/  LOP3.LUT R11, R7, 0xff800000, RZ, 0xc0, !PT ;  /* 0xff800000070b7812 */ /* 0x000fe200078ec0ff */
[----:B------:R-:W-:Y:S01]  /*1950*/  MUFU.RCP R8, R8 ;  /* 0x0000000800087308 */ /* 0x000fe20000001000 */
[----:B------:R-:W-:Y:S01]  /*1960*/  IADD3 R0, R2, -0x3f3504f3, RZ ;  /* 0xc0cafb0d02007810 */ /* 0x000fe20007ffe0ff */
[----:B------:R-:W-:Y:S01]  /*1970*/  @!P5 FMUL R25, R25, 16777216 ;  /* 0x4b8000001919d820 */ /* 0x000fe20000400000 */
[----:B------:R-:W-:Y:S01]  /*1980*/  LEA R12, R12, R15, 0x3 ;  /* 0x0000000f0c0c7211 */ /* 0x000fe200078e18ff */
[----:B------:R-:W-:Y:S01]  /*1990*/  @!P5 FMUL R41, R41, 16777216 ;  /* 0x4b8000002929d820 */ /* 0x000fe20000400000 */
[----:B------:R-:W-:Y:S01]  /*19a0*/  LOP3.LUT R9, R0, 0xff800000, RZ, 0xc0, !PT ;  /* 0xff80000000097812 */ /* 0x000fe200078ec0ff */
[----:B------:R-:W-:Y:S01]  /*19b0*/  @!P5 FMUL R19, R19, 16777216 ;  /* 0x4b8000001313d820 */ /* 0x000fe20000400000 */
[----:B------:R-:W-:Y:S01]  /*19c0*/  FSEL R10, RZ, -23, P3 ;  /* 0xc1b80000ff0a7808 */ /* 0x000fe20001800000 */
[----:B------:R-:W0:Y:S01]  /*19d0*/  MUFU.RCP R16, R25 ;  /* 0x0000001900107308 */ /* 0x000e220000001000 */
[-C--:B------:R-:W-:Y:S01]  /*19e0*/  IADD3 R15, R2, -R9.reuse, RZ ;  /* 0x80000009020f7210 */ /* 0x080fe20007ffe0ff */
[----:B------:R-:W-:Y:S01]  /*19f0*/  @!P4 FMUL R47, R47, 16777216 ;  /* 0x4b8000002f2fc820 */ /* 0x000fe20000400000 */
[----:B------:R-:W-:Y:S01]  /*1a00*/  I2FP.F32.S32 R7, R9 ;  /* 0x0000000900077245 */ /* 0x000fe20000201400 */
[----:B------:R-:W-:Y:S01]  /*1a10*/  IMAD.MOV.U32 R9, RZ, RZ, 0x3dc6b27f ;  /* 0x3dc6b27fff097424 */ /* 0x000fe200078e00ff */
[----:B------:R-:W-:Y:S01]  /*1a20*/  I2FP.F32.S32 R13, R11 ;  /* 0x0000000b000d7245 */ /* 0x000fe20000201400 */
[----:B------:R-:W-:Y:S01]  /*1a30*/  FADD R15, R15, -1 ;  /* 0xbf8000000f0f7421 */ /* 0x000fe20000000000 */
[----:B------:R-:W-:Y:S01]  /*1a40*/  LEA.HI R0, R14, R23, RZ, 0x1f ;  /* 0x000000170e007211 */ /* 0x000fe200078ff8ff */
[----:B------:R-:W-:Y:S01]  /*1a50*/  FFMA.FTZ R6, R7, 1.1920928955078125e-07, R6 ;  /* 0x3400000007067823 */ /* 0x000fe20000010006 */
[----:B------:R-:W-:Y:S01]  /*1a60*/  IADD3 R14, R4, -R11, RZ ;  /* 0x8000000b040e7210 */ /* 0x000fe20007ffe0ff */
[----:B------:R-:W-:Y:S01]  /*1a70*/  FFMA.FTZ R7, R13, 1.1920928955078125e-07, R10 ;  /* 0x340000000d077823 */ /* 0x000fe2000001000a */
[----:B------:R-:W-:Y:S01]  /*1a80*/  FFMA.FTZ R10, R15, R9, -0.16845393180847167969 ;  /* 0xbe2c7f300f0a7423 */ /* 0x000fe20000010009 */
[----:B------:R-:W-:Y:S01]  /*1a90*/  @!P4 FMUL R46, R46, 16777216 ;  /* 0x4b8000002e2ec820 */ /* 0x000fe20000400000 */
[----:B------:R-:W-:Y:S01]  /*1aa0*/  @!P4 FMUL R43, R43, 16777216 ;  /* 0x4b8000002b2bc820 */ /* 0x000fe20000400000 */
[----:B------:R-:W-:Y:S01]  /*1ab0*/  FADD R14, R14, -1 ;  /* 0xbf8000000e0e7421 */ /* 0x000fe20000000000 */
[C---:B------:R-:W-:Y:S01]  /*1ac0*/  FFMA.FTZ R10, R15.reuse, R10, 0.1716887056827545166 ;  /* 0x3e2fcf2a0f0a7423 */ /* 0x040fe2000001000a */
[----:B------:R-:W-:Y:S01]  /*1ad0*/  @!P4 FMUL R42, R42, 16777216 ;  /* 0x4b8000002a2ac820 */ /* 0x000fe20000400000 */
[----:B0-----:R-:W-:Y:S01]  /*1ae0*/  FMUL R45, R16, R45 ;  /* 0x0000002d102d7220 */ /* 0x001fe20000400000 */
[----:B------:R-:W-:Y:S01]  /*1af0*/  FFMA.FTZ R9, R14, R9, -0.16845393180847167969 ;  /* 0xbe2c7f300e097423 */ /* 0x000fe20000010009 */
[C---:B------:R-:W-:Y:S01]  /*1b00*/  FFMA.FTZ R10, R15.reuse, R10, -0.17900948226451873779 ;  /* 0xbe374e430f0a7423 */ /* 0x040fe2000001000a */
[C---:B------:R-:W-:Y:S01]  /*1b10*/  FMUL R17, R16.reuse, R17 ;  /* 0x0000001110117220 */ /* 0x040fe20000400000 */
[----:B------:R-:W-:Y:S01]  /*1b20*/  FMUL R20, R16, R41 ;  /* 0x0000002910147220 */ /* 0x000fe20000400000 */
[----:B------:R-:W-:Y:S01]  /*1b30*/  FFMA.FTZ R9, R14, R9, 0.1716887056827545166 ;  /* 0x3e2fcf2a0e097423 */ /* 0x000fe20000010009 */
[C---:B------:R-:W-:Y:S01]  /*1b40*/  FFMA.FTZ R10, R15.reuse, R10, 0.20512372255325317383 ;  /* 0x3e520bf40f0a7423 */ /* 0x040fe2000001000a */
[----:B------:R-:W-:Y:S01]  /*1b50*/  FMUL R16, R16, R19 ;  /* 0x0000001310107220 */ /* 0x000fe20000400000 */
[----:B------:R-:W-:Y:S01]  /*1b60*/  FMUL R47, R8, R47 ;  /* 0x0000002f082f7220 */ /* 0x000fe20000400000 */
[----:B------:R-:W-:Y:S01]  /*1b70*/  FFMA.FTZ R9, R14, R9, -0.17900948226451873779 ;  /* 0xbe374e430e097423 */ /* 0x000fe20000010009 */
[C---:B------:R-:W-:Y:S01]  /*1b80*/  FFMA.FTZ R10, R15.reuse, R10, -0.24046532809734344482 ;  /* 0xbe763c8b0f0a7423 */ /* 0x040fe2000001000a */
[C---:B------:R-:W-:Y:S01]  /*1b90*/  FMUL R46, R8.reuse, R46 ;  /* 0x0000002e082e7220 */ /* 0x040fe20000400000 */
[----:B------:R-:W-:Y:S01]  /*1ba0*/  FMUL R18, R8, R43 ;  /* 0x0000002b08127220 */ /* 0x000fe20000400000 */
[----:B------:R-:W-:Y:S01]  /*1bb0*/  FFMA.FTZ R9, R14, R9, 0.20512372255325317383 ;  /* 0x3e520bf40e097423 */ /* 0x000fe20000010009 */
[----:B------:R-:W-:Y:S01]  /*1bc0*/  FFMA.FTZ R10, R15, R10, 0.28857114911079406738 ;  /* 0x3e93bf990f0a7423 */ /* 0x000fe2000001000a */
[----:B------:R-:W-:Y:S01]  /*1bd0*/  FMUL R19, R8, R42 ;  /* 0x0000002a08137220 */ /* 0x000fe20000400000 */
[----:B------:R-:W-:Y:S01]  /*1be0*/  F2FP.BF16.F32.PACK_AB R8, R17, R16 ;  /* 0x000000101108723e */ /* 0x000fe200000010ff */
[C---:B------:R-:W-:Y:S01]  /*1bf0*/  FFMA.FTZ R9, R14.reuse, R9, -0.24046532809734344482 ;  /* 0xbe763c8b0e097423 */ /* 0x040fe20000010009 */
[C---:B------:R-:W-:Y:S01]  /*1c00*/  FFMA.FTZ R10, R15.reuse, R10, -0.36067417263984680176 ;  /* 0xbeb8aa490f0a7423 */ /* 0x040fe2000001000a */
[----:B------:R-:W0:Y:S01]  /*1c10*/  LDC R13, c[0x0][0x278] ;  /* 0x00009e00ff0d7b82 */ /* 0x000e220000000800 */
[----:B------:R-:W-:Y:S01]  /*1c20*/  SHF.R.U32.HI R24, RZ, 0x6, R3 ;  /* 0x00000006ff187819 */ /* 0x000fe20000011603 */
[----:B------:R-:W-:Y:S01]  /*1c30*/  FFMA.FTZ R9, R14, R9, 0.28857114911079406738 ;  /* 0x3e93bf990e097423 */ /* 0x000fe20000010009 */
[----:B------:R-:W-:Y:S01]  /*1c40*/  FFMA.FTZ R10, R15, R10, 0.48089820146560668945 ;  /* 0x3ef6384a0f0a7423 */ /* 0x000fe2000001000a */
[----:B------:R-:W-:-:S02]  /*1c50*/  ISETP.GE.U32.AND P1, PT, R2, 0x7f800000, PT ;  /* 0x7f8000000200780c */ /* 0x000fc40003f26070 */
[C---:B------:R-:W-:Y:S01]  /*1c60*/  FFMA.FTZ R11, R14.reuse, R9, -0.36067417263984680176 ;  /* 0xbeb8aa490e0b7423 */ /* 0x040fe20000010009 */
[----:B------:R-:W-:Y:S01]  /*1c70*/  FFMA.FTZ R16, R15, R10, -0.72134751081466674805 ;  /* 0xbf38aa3b0f107423 */ /* 0x000fe2000001000a */
[----:B------:R-:W-:Y:S02]  /*1c80*/  F2FP.BF16.F32.PACK_AB R9, R45, R20 ;  /* 0x000000142d09723e */ /* 0x000fe400000010ff */
[----:B------:R-:W-:Y:S01]  /*1c90*/  FFMA.FTZ R17, R14, R11, 0.48089820146560668945 ;  /* 0x3ef6384a0e117423 */ /* 0x000fe2000001000b */
[----:B------:R-:W-:Y:S01]  /*1ca0*/  F2FP.BF16.F32.PACK_AB R10, R46, R19 ;  /* 0x000000132e0a723e */ /* 0x000fe200000010ff */
[----:B------:R-:W-:Y:S01]  /*1cb0*/  FMUL R16, R15, R16 ;  /* 0x000000100f107220 */ /* 0x000fe20000400000 */
[----:B------:R-:W-:Y:S01]  /*1cc0*/  F2FP.BF16.F32.PACK_AB R11, R47, R18 ;  /* 0x000000122f0b723e */ /* 0x000fe200000010ff */
[----:B------:R-:W-:Y:S01]  /*1cd0*/  FFMA.FTZ R17, R14, R17, -0.72134751081466674805 ;  /* 0xbf38aa3b0e117423 */ /* 0x000fe20000010011 */
[----:B------:R-:W-:Y:S01]  /*1ce0*/  SHF.L.U32 R18, R3, 0x4, RZ ;  /* 0x0000000403127819 */ /* 0x000fe200000006ff */
[C---:B------:R-:W-:Y:S01]  /*1cf0*/  FMUL R16, R15.reuse, R16 ;  /* 0x000000100f107220 */ /* 0x040fe20000400000 */
[----:B------:R-:W-:Y:S01]  /*1d00*/  SGXT.U32 R24, R24, 0x1 ;  /* 0x000000011818781a */ /* 0x000fe20000000000 */
[----:B------:R1:W-:Y:S01]  /*1d10*/  STSM.16.M88.4 [R12], R8 ;  /* 0x000000080c007844 */ /* 0x0003e20000000200 */
[----:B------:R-:W-:Y:S01]  /*1d20*/  FMUL R17, R14, R17 ;  /* 0x000000110e117220 */ /* 0x000fe20000400000 */
[----:B------:R-:W-:Y:S01]  /*1d30*/  LOP3.LUT R18, R18, 0x7f0, RZ, 0xc0, !PT ;  /* 0x000007f012127812 */ /* 0x000fe200078ec0ff */
[----:B------:R-:W-:Y:S01]  /*1d40*/  FFMA.FTZ R15, R15, 1.4426950216293334961, R16 ;  /* 0x3fb8aa3b0f0f7823 */ /* 0x000fe20000010010 */
[----:B------:R-:W-:Y:S01]  /*1d50*/  BAR.SYNC.DEFER_BLOCKING 0x0 ;  /* 0x0000000000007b1d */ /* 0x000fe20000010000 */
[----:B------:R-:W-:Y:S01]  /*1d60*/  FMUL R19, R14, R17 ;  /* 0x000000110e137220 */ /* 0x000fe20000400000 */
[----:B0-----:R-:W-:Y:S01]  /*1d70*/  IMAD R24, R24, R13, RZ ;  /* 0x0000000d18187224 */ /* 0x001fe200078e02ff */
[----:B------:R-:W-:Y:S01]  /*1d80*/  ISETP.GE.U32.AND P2, PT, R4, 0x7f800000, PT ;  /* 0x7f8000000400780c */ /* 0x000fe20003f46070 */
[----:B------:R-:W-:Y:S01]  /*1d90*/  FADD R20, R6, R15 ;  /* 0x0000000f06147221 */ /* 0x000fe20000000000 */
[----:B------:R-:W-:-:S03]  /*1da0*/  FFMA.FTZ R14, R14, 1.4426950216293334961, R19 ;  /* 0x3fb8aa3b0e0e7823 */ /* 0x000fc60000010013 */
[----:B------:R-:W0:Y:S01]  /*1db0*/  LDC.64 R16, c[0x0][0x228] ;  /* 0x00008a00ff107b82 */ /* 0x000e220000000a00 */
[----:B------:R-:W-:Y:S01]  /*1dc0*/  IMAD R26, R13, 0x2, R24 ;  /* 0x000000020d1a7824 */ /* 0x000fe200078e0218 */
[C---:B------:R-:W-:Y:S01]  /*1dd0*/  FSETP.NEU.AND P0, PT, R2.reuse, RZ, PT ;  /* 0x000000ff0200720b */ /* 0x040fe20003f0d000 */
[----:B------:R-:W-:Y:S01]  /*1de0*/  FADD R28, R7, R14 ;  /* 0x0000000e071c7221 */ /* 0x000fe20000000000 */
[----:B------:R-:W-:Y:S02]  /*1df0*/  @P1 IMAD.MOV.U32 R7, RZ, RZ, 0x7f800000 ;  /* 0x7f800000ff071424 */ /* 0x000fe400078e00ff */
[----:B------:R-:W-:Y:S01]  /*1e00*/  LEA R30, R13, R26, 0x1 ;  /* 0x0000001a0d1e7211 */ /* 0x000fe200078e08ff */
[----:B------:R-:W-:Y:S02]  /*1e10*/  IMAD R6, R5, UR5, RZ ;  /* 0x0000000505067c24 */ /* 0x000fe4000f8e02ff */
[----:B------:R-:W-:Y:S01]  /*1e20*/  @P1 FFMA.FTZ R20, R2, R7, +INF ;  /* 0x7f80000002141423 */ /* 0x000fe20000010007 */
[----:B------:R-:W-:Y:S01]  /*1e30*/  UIMAD.WIDE UR4, UR4, 0x2, URZ ;  /* 0x00000002040478a5 */ /* 0x000fe2000f8e023f */
[----:B------:R-:W-:-:S02]  /*1e40*/  LEA R34, R13, R30, 0x1 ;  /* 0x0000001e0d227211 */ /* 0x000fc400078e08ff */
[C---:B------:R-:W-:Y:S01]  /*1e50*/  SHF.L.U32 R7, R6.reuse, 0x1, RZ ;  /* 0x0000000106077819 */ /* 0x040fe200000006ff */
[----:B------:R-:W-:Y:S01]  /*1e60*/  IMAD.HI R6, R6, 0x2, RZ ;  /* 0x0000000206067827 */ /* 0x000fe200078e02ff */
[C---:B------:R-:W-:Y:S02]  /*1e70*/  LEA R36, R13.reuse, R34, 0x1 ;  /* 0x000000220d247211 */ /* 0x040fe400078e08ff */
[----:B------:R-:W-:Y:S01]  /*1e80*/  @P2 MOV R15, 0x7f800000 ;  /* 0x7f800000000f2802 */ /* 0x000fe20000000f00 */
[----:B------:R-:W-:Y:S01]  /*1e90*/  ULDC UR4, c[0x0][0x27c] ;  /* 0x00009f0000047ab9 */ /* 0x000fe20000000800 */
[----:B------:R2:W3:Y:S01]  /*1ea0*/  LDS.128 R8, [R18+UR11] ;  /* 0x0000000b12087984 */ /* 0x0004e20008000c00 */
[----:B------:R-:W-:Y:S01]  /*1eb0*/  IMAD R2, R13, 0x2, R36 ;  /* 0x000000020d027824 */ /* 0x000fe200078e0224 */
[C---:B------:R-:W-:Y:S01]  /*1ec0*/  FSETP.NEU.AND P1, PT, R4.reuse, RZ, PT ;  /* 0x000000ff0400720b */ /* 0x040fe20003f2d000 */
[----:B------:R-:W-:Y:S01]  /*1ed0*/  @P2 FFMA.FTZ R28, R4, R15, +INF ;  /* 0x7f800000041c2423 */ /* 0x000fe2000001000f */
[----:B------:R-:W-:Y:S01]  /*1ee0*/  FSEL R20, R20, -INF , P0 ;  /* 0xff80000014147808 */ /* 0x000fe20000000000 */
[----:B------:R-:W-:Y:S01]  /*1ef0*/  UIMAD UR4, UR10, UR4, URZ ;  /* 0x000000040a0472a4 */ /* 0x000fe2000f8e023f */
[----:B0-----:R-:W-:-:S02]  /*1f00*/  IADD3 R7, P3, P4, R7, UR6, R16 ;  /* 0x0000000607077c10 */ /* 0x001fc4000fc7e010 */
[C---:B------:R-:W-:Y:S01]  /*1f10*/  LEA R38, R13.reuse, R2, 0x1 ;  /* 0x000000020d267211 */ /* 0x040fe200078e08ff */
[----:B------:R-:W-:Y:S01]  /*1f20*/  USHF.L.U32 UR6, UR4, 0x2, URZ ;  /* 0x0000000204067899 */ /* 0x000fe2000800063f */
[----:B------:R-:W-:Y:S01]  /*1f30*/  IADD3.X R29, R6, UR5, R17, P3, P4 ;  /* 0x00000005061d7c10 */ /* 0x000fe20009fe8411 */
[----:B------:R-:W-:Y:S01]  /*1f40*/  UIMAD.WIDE UR4, UR4, 0x4, URZ ;  /* 0x00000004040478a5 */ /* 0x000fe2000f8e023f */
[-C--:B-1----:R-:W-:Y:S01]  /*1f50*/  LEA R12, P3, R24, R7.reuse, 0x1 ;  /* 0x00000007180c7211 */ /* 0x082fe200078608ff */
[----:B------:R-:W-:Y:S01]  /*1f60*/  IMAD R4, R13, 0x2, R38 ;  /* 0x000000020d047824 */ /* 0x000fe200078e0226 */
[-C--:B------:R-:W-:Y:S02]  /*1f70*/  LEA R16, P5, R30, R7.reuse, 0x1 ;  /* 0x000000071e107211 */ /* 0x080fe400078a08ff */
[----:B------:R-:W-:Y:S02]  /*1f80*/  LEA R14, P6, R26, R7, 0x1 ;  /* 0x000000071a0e7211 */ /* 0x000fe400078c08ff */
[----:B------:R-:W-:-:S02]  /*1f90*/  LEA.HI.X.SX32 R13, R24, R29, 0x1, P3 ;  /* 0x0000001d180d7211 */ /* 0x000fc400018f0eff */
[-C--:B--2---:R-:W-:Y:S02]  /*1fa0*/  LEA R18, P2, R34, R7.reuse, 0x1 ;  /* 0x0000000722127211 */ /* 0x084fe400078408ff */
[----:B------:R-:W-:Y:S02]  /*1fb0*/  LEA R24, P3, R2, R7, 0x1 ;  /* 0x0000000702187211 */ /* 0x000fe400078608ff */
[----:B------:R-:W-:Y:S02]  /*1fc0*/  LEA.HI.X.SX32 R17, R30, R29, 0x1, P5 ;  /* 0x0000001d1e117211 */ /* 0x000fe400028f0eff */
[-C--:B------:R-:W-:Y:S01]  /*1fd0*/  LEA R22, P4, R36, R7.reuse, 0x1 ;  /* 0x0000000724167211 */ /* 0x080fe200078808ff */
[----:B------:R-:W0:Y:S01]  /*1fe0*/  LDC.64 R30, c[0x0][0x230] ;  /* 0x00008c00ff1e7b82 */ /* 0x000e220000000a00 */
[----:B------:R-:W-:Y:S02]  /*1ff0*/  LEA R6, P5, R4, R7, 0x1 ;  /* 0x0000000704067211 */ /* 0x000fe400078a08ff */
[----:B------:R-:W-:-:S02]  /*2000*/  LEA.HI.X.SX32 R15, R26, R29, 0x1, P6 ;  /* 0x0000001d1a0f7211 */ /* 0x000fc400030f0eff */
[----:B------:R-:W-:Y:S02]  /*2010*/  LEA R26, P6, R38, R7, 0x1 ;  /* 0x00000007261a7211 */ /* 0x000fe400078c08ff */
[-C--:B------:R-:W-:Y:S02]  /*2020*/  LEA.HI.X.SX32 R19, R34, R29.reuse, 0x1, P2 ;  /* 0x0000001d22137211 */ /* 0x080fe400010f0eff */
[-C--:B------:R-:W-:Y:S02]  /*2030*/  LEA.HI.X.SX32 R25, R2, R29.reuse, 0x1, P3 ;  /* 0x0000001d02197211 */ /* 0x080fe400018f0eff */
[-C--:B------:R-:W-:Y:S02]  /*2040*/  LEA.HI.X.SX32 R23, R36, R29.reuse, 0x1, P4 ;  /* 0x0000001d24177211 */ /* 0x080fe400020f0eff */
[----:B------:R-:W-:Y:S01]  /*2050*/  LEA.HI.X.SX32 R7, R4, R29, 0x1, P5 ;  /* 0x0000001d04077211 */ /* 0x000fe200028f0eff */
[----:B---3--:R1:W-:Y:S01]  /*2060*/  STG.E.U16 desc[UR20][R12.64], R8 ;  /* 0x000000080c007986 */ /* 0x0083e2000c101514 */
[----:B------:R-:W-:-:S02]  /*2070*/  PRMT R2, R8, 0x7632, R2 ;  /* 0x0000763208027816 */ /* 0x000fc40000000002 */
[----:B------:R-:W-:Y:S01]  /*2080*/  PRMT R4, R9, 0x7632, R4 ;  /* 0x0000763209047816 */ /* 0x000fe20000000004 */
[----:B------:R2:W-:Y:S01]  /*2090*/  STG.E.U16 desc[UR20][R14.64], R9 ;  /* 0x000000090e007986 */ /* 0x0005e2000c101514 */
[----:B------:R-:W-:Y:S02]  /*20a0*/  LEA.HI.X.SX32 R27, R38, R29, 0x1, P6 ;  /* 0x0000001d261b7211 */ /* 0x000fe400030f0eff */
[C---:B------:R-:W-:Y:S01]  /*20b0*/  LOP3.LUT P2, RZ, R3.reuse, 0x40, RZ, 0xc0, !PT ;  /* 0x0000004003ff7812 */ /* 0x040fe2000784c0ff */
[----:B------:R3:W-:Y:S01]  /*20c0*/  STG.E.U16 desc[UR20][R16.64], R10 ;  /* 0x0000000a10007986 */ /* 0x0007e2000c101514 */
[----:B------:R-:W-:Y:S02]  /*20d0*/  SHF.L.U32 R3, R3, 0x1, RZ ;  /* 0x0000000103037819 */ /* 0x000fe400000006ff */
[----:B-1----:R-:W-:Y:S01]  /*20e0*/  PRMT R13, R10, 0x7632, R13 ;  /* 0x000076320a0d7816 */ /* 0x002fe2000000000d */
[----:B------:R-:W-:Y:S01]  /*20f0*/  STG.E.U16 desc[UR20][R18.64], R11 ;  /* 0x0000000b12007986 */ /* 0x000fe2000c101514 */
[----:B------:R-:W-:Y:S01]  /*2100*/  FFMA R8, R20, 0.69314718246459960938, R21 ;  /* 0x3f31721814087823 */ /* 0x000fe20000000015 */
[----:B--2---:R-:W-:-:S02]  /*2110*/  PRMT R15, R11, 0x7632, R15 ;  /* 0x000076320b0f7816 */ /* 0x004fc4000000000f */
[----:B------:R-:W-:Y:S01]  /*2120*/  STG.E.U16 desc[UR20][R22.64], R2 ;  /* 0x0000000216007986 */ /* 0x000fe2000c101514 */
[----:B------:R-:W-:Y:S02]  /*2130*/  FSEL R9, R28, -INF , P1 ;  /* 0xff8000001c097808 */ /* 0x000fe40000800000 */
[----:B---3--:R-:W-:Y:S01]  /*2140*/  LOP3.LUT R10, R3, 0xf8, RZ, 0xc0, !PT ;  /* 0x000000f8030a7812 */ /* 0x008fe200078ec0ff */
[----:B------:R1:W-:Y:S01]  /*2150*/  STG.E.U16 desc[UR20][R24.64], R4 ;  /* 0x0000000418007986 */ /* 0x0003e2000c101514 */
[----:B------:R-:W-:Y:S01]  /*2160*/  SHF.L.U32 R3, R5, 0x2, RZ ;  /* 0x0000000205037819 */ /* 0x000fe200000006ff */
[----:B------:R-:W-:Y:S02]  /*2170*/  FFMA R9, R9, 0.69314718246459960938, R32 ;  /* 0x3f31721809097823 */ /* 0x000fe40000000020 */
[----:B------:R2:W-:Y:S04]  /*2180*/  STG.E.U16 desc[UR20][R26.64], R13 ;  /* 0x0000000d1a007986 */ /* 0x0005e8000c101514 */
[----:B------:R2:W-:Y:S01]  /*2190*/  STG.E.U16 desc[UR20][R6.64], R15 ;  /* 0x0000000f06007986 */ /* 0x0005e2000c101514 */
[----:B------:R-:W-:Y:S01]  /*21a0*/  BAR.SYNC.DEFER_BLOCKING 0x0 ;  /* 0x0000000000007b1d */ /* 0x000fe20000010000 */
[----:B-1----:R-:W-:Y:S01]  /*21b0*/  IMAD.HI R4, R5, 0x4, RZ ;  /* 0x0000000405047827 */ /* 0x002fe200078e02ff */
[----:B0-----:R-:W-:-:S04]  /*21c0*/  IADD3 R2, P0, P1, R3, UR6, R30 ;  /* 0x0000000603027c10 */ /* 0x001fc8000f91e01e */
[----:B------:R-:W-:Y:S01]  /*21d0*/  IADD3.X R3, R4, UR5, R31, P0, P1 ;  /* 0x0000000504037c10 */ /* 0x000fe200087e241f */
[----:B------:R2:W-:Y:S01]  /*21e0*/  STS.64 [R10+UR11], R8 ;  /* 0x000000080a007988 */ /* 0x0005e20008000a0b */
[----:B------:R-:W-:Y:S06]  /*21f0*/  BAR.SYNC.DEFER_BLOCKING 0x0 ;  /* 0x0000000000007b1d */ /* 0x000fec0000010000 */
[----:B------:R-:W-:Y:S05]  /*2200*/  @P2 EXIT ;  /* 0x000000000000294d */ /* 0x000fea0003800000 */
[----:B------:R-:W0:Y:S04]  /*2210*/  LDS R5, [R0] ;  /* 0x0000000000057984 */ /* 0x000e280000000800 */
[----:B0-----:R-:W-:Y:S01]  /*2220*/  STG.E desc[UR20][R2.64], R5 ;  /* 0x0000000502007986 */ /* 0x001fe2000c101914 */
[----:B------:R-:W-:Y:S05]  /*2230*/  EXIT ;  /* 0x000000000000794d */ /* 0x000fea0003800000 */
.L_x_2:
[----:B------:R-:W-:-:S00]  /*2240*/  BRA `(.L_x_2) ;  /* 0xfffffffc00fc7947 */ /* 0x000fc0000383ffff */
[----:B------:R-:W-:-:S00]  /*2250*/  NOP ;  /* 0x0000000000007918 */ /* 0x000fc00000000000 */
        /* <DEDUP_REMOVED lines=10> */
.L_x_3:


//--------------------- .nv.global.init           --------------------------
	.section	.nv.global.init,"aw",@progbits
.nv.global.init:
	.type		_$_str,@object
	.size		_$_str,(.L_0 - _$_str)
_$_str:
        /*0000*/ 	.byte	0x5f, 0x5f, 0x43, 0x55, 0x44, 0x41, 0x5f, 0x46, 0x54, 0x5a, 0x00
.L_0:


//--------------------- .nv.shared.attn_fwd       --------------------------
	.section	.nv.shared.attn_fwd,"aw",@nobits
	.sectionflags	@""
	.align	16
	.zero		1024


//--------------------- .nv.shared.reserved.0     --------------------------
	.section	.nv.shared.reserved.0,"aw",@nobits
	.weak		__nv_reservedSMEM_offset_0_alias
	.size		__nv_reservedSMEM_offset_0_alias, 0, 0
	.other		__nv_reservedSMEM_offset_0_alias,@"STO_CUDA_RESERVED_SHARED STV_DEFAULT"
__nv_reservedSMEM_offset_0_alias:
	.zero		0


//--------------------- .nv.constant0.attn_fwd    --------------------------
	.section	.nv.constant0.attn_fwd,"a",@progbits
	.sectionflags	@""
	.align	4
.nv.constant0.attn_fwd:
	.zero		664


//--------------------- SYMBOLS --------------------------

	.type		.nv.reservedSmem.offset0,@object
	.size		.nv.reservedSmem.offset0,0x4
